	.target	sm_100a

	.elftype	@"ET_EXEC"


//--------------------- .note.nv.tkinfo           --------------------------
	.section	.note.nv.tkinfo,"",@"SHT_NOTE"
	.sectionflags	@"SHF_NOTE_NV_TKINFO"
	.tkinfo
        /*0018*/ 	.word	0x00000002
        /*0030*/ 	.string	""
        /*0030*/ 	.string	"ptxas"
        /*0030*/ 	.string	"Cuda compilation tools, release 13.0, V13.0.88"
        /*0030*/ 	.string	"Build cuda_13.0.r13.0/compiler.36424714_0"
        /*0030*/ 	.string	"-arch sm_100a -m 64 "



//--------------------- .note.nv.cuinfo           --------------------------
	.section	.note.nv.cuinfo,"",@"SHT_NOTE"
	.sectionflags	@"SHF_NOTE_NV_CUINFO"
        /*0018*/ 	.short	0x0002
        /*001a*/ 	.short	0x0064
        /*001c*/ 	.short	0x0082
	.zero		2


//--------------------- .nv.info                  --------------------------
	.section	.nv.info,"",@"SHT_CUDA_INFO"
	.align	4


	//----- nvinfo : EIATTR_REGCOUNT
	.align		4
        /*0000*/ 	.byte	0x04, 0x2f
        /*0002*/ 	.short	(.L_12 - .L_11)
	.align		4
.L_11:
        /*0004*/ 	.word	index@(_ZN7cutlass6KernelINS_4gemm6kernel9GemmArrayINS1_11threadblock12MmaPipelinedINS1_9GemmShapeILi128ELi128ELi8EEENS_9transform11threadblock22PredicatedTileIteratorINS_11MatrixShapeILi128ELi8EEEfNS_6layout8RowMajorELi1ENS8_30PitchLinearStripminedThreadMapINS_16PitchLinearShapeILi8ELi128EEELi256ELi1EEELi1ELb0ENSD_9NoPermuteEEENS9_19RegularTileIteratorISC_fNSD_11ColumnMajorELi1ENS8_33TransposePitchLinearThreadMapSimtISI_EELi4EEENSA_INSB_ILi8ELi128EEEfSE_Li0ENSF_INSG_ILi128ELi8EEELi256ELi1EEELi1ELb0ESJ_EENSL_ISQ_fSE_Li0ESS_Li4EEEfSE_NS4_9MmaPolicyINS1_4warp7MmaSimtINS6_ILi32ELi64ELi8EEEfSM_fSE_fSE_NSW_13MmaSimtPolicyINSB_ILi4ELi8EEENSD_19RowMajorInterleavedILi2EEENS6_ILi4ELi4ELi1EEEEELi1ELNS_16ComplexTransformE0ELS15_0EbEENSB_ILi4ELi0EEENSB_ILi0ELi0EEELi1EEENS_21NumericArrayConverterIffLi4ELNS_15FloatRoundStyleE2ENS8_6thread14UnaryTransform8IdentityEEES1F_bEENS_8epilogue11threadblock8EpilogueIS7_S16_Li1ENS1I_22PredicatedTileIteratorINS1I_26OutputTileOptimalThreadMapINS1I_15OutputTileShapeILi128ELi1ELi4ELi4ELi1EEENS1M_ILi1ELi4ELi2ELi1ELi8EEELi256ELi1ELi32EEEfLb0ESJ_Lb0EEENS1H_4warp20FragmentIteratorSimtISY_NS1_6thread3MmaINS6_ILi8ELi8ELi1EEEfSM_fSE_fSE_NS_4arch13OpMultiplyAddEbEESE_S14_EENS1R_16TileIteratorSimtISY_S1Y_fSE_S14_EENS1I_18SharedLoadIteratorINS1P_18CompactedThreadMapEfLi4EEENS1H_6thread17LinearCombinationIfLi1EffLNS25_9ScaleType4KindE0ELS1B_2EfEENSB_ILi0ELi17EEELi1ELi1EEENS4_37GemmBatchedIdentityThreadblockSwizzleEEEEEvNT_6ParamsE)
        /*0008*/ 	.word	0x00000078


	//----- nvinfo : EIATTR_FRAME_SIZE
	.align		4
.L_12:
        /*000c*/ 	.byte	0x04, 0x11
        /*000e*/ 	.short	(.L_14 - .L_13)
	.align		4
.L_13:
        /*0010*/ 	.word	index@(_ZN7cutlass6KernelINS_4gemm6kernel9GemmArrayINS1_11threadblock12MmaPipelinedINS1_9GemmShapeILi128ELi128ELi8EEENS_9transform11threadblock22PredicatedTileIteratorINS_11MatrixShapeILi128ELi8EEEfNS_6layout8RowMajorELi1ENS8_30PitchLinearStripminedThreadMapINS_16PitchLinearShapeILi8ELi128EEELi256ELi1EEELi1ELb0ENSD_9NoPermuteEEENS9_19RegularTileIteratorISC_fNSD_11ColumnMajorELi1ENS8_33TransposePitchLinearThreadMapSimtISI_EELi4EEENSA_INSB_ILi8ELi128EEEfSE_Li0ENSF_INSG_ILi128ELi8EEELi256ELi1EEELi1ELb0ESJ_EENSL_ISQ_fSE_Li0ESS_Li4EEEfSE_NS4_9MmaPolicyINS1_4warp7MmaSimtINS6_ILi32ELi64ELi8EEEfSM_fSE_fSE_NSW_13MmaSimtPolicyINSB_ILi4ELi8EEENSD_19RowMajorInterleavedILi2EEENS6_ILi4ELi4ELi1EEEEELi1ELNS_16ComplexTransformE0ELS15_0EbEENSB_ILi4ELi0EEENSB_ILi0ELi0EEELi1EEENS_21NumericArrayConverterIffLi4ELNS_15FloatRoundStyleE2ENS8_6thread14UnaryTransform8IdentityEEES1F_bEENS_8epilogue11threadblock8EpilogueIS7_S16_Li1ENS1I_22PredicatedTileIteratorINS1I_26OutputTileOptimalThreadMapINS1I_15OutputTileShapeILi128ELi1ELi4ELi4ELi1EEENS1M_ILi1ELi4ELi2ELi1ELi8EEELi256ELi1ELi32EEEfLb0ESJ_Lb0EEENS1H_4warp20FragmentIteratorSimtISY_NS1_6thread3MmaINS6_ILi8ELi8ELi1EEEfSM_fSE_fSE_NS_4arch13OpMultiplyAddEbEESE_S14_EENS1R_16TileIteratorSimtISY_S1Y_fSE_S14_EENS1I_18SharedLoadIteratorINS1P_18CompactedThreadMapEfLi4EEENS1H_6thread17LinearCombinationIfLi1EffLNS25_9ScaleType4KindE0ELS1B_2EfEENSB_ILi0ELi17EEELi1ELi1EEENS4_37GemmBatchedIdentityThreadblockSwizzleEEEEEvNT_6ParamsE)
        /*0014*/ 	.word	0x00000000


	//----- nvinfo : EIATTR_REGCOUNT
	.align		4
.L_14:
        /*0018*/ 	.byte	0x04, 0x2f
        /*001a*/ 	.short	(.L_16 - .L_15)
	.align		4
.L_15:
        /*001c*/ 	.word	index@(_ZN7cutlass6KernelINS_4gemm6kernel11GemmBatchedINS1_11threadblock12MmaPipelinedINS1_9GemmShapeILi128ELi128ELi8EEENS_9transform11threadblock22PredicatedTileIteratorINS_11MatrixShapeILi128ELi8EEEfNS_6layout8RowMajorELi1ENS8_30PitchLinearStripminedThreadMapINS_16PitchLinearShapeILi8ELi128EEELi256ELi1EEELi1ELb0ENSD_9NoPermuteEEENS9_19RegularTileIteratorISC_fNSD_11ColumnMajorELi1ENS8_33TransposePitchLinearThreadMapSimtISI_EELi4EEENSA_INSB_ILi8ELi128EEEfSE_Li0ENSF_INSG_ILi128ELi8EEELi256ELi1EEELi1ELb0ESJ_EENSL_ISQ_fSE_Li0ESS_Li4EEEfSE_NS4_9MmaPolicyINS1_4warp7MmaSimtINS6_ILi32ELi64ELi8EEEfSM_fSE_fSE_NSW_13MmaSimtPolicyINSB_ILi4ELi8EEENSD_19RowMajorInterleavedILi2EEENS6_ILi4ELi4ELi1EEEEELi1ELNS_16ComplexTransformE0ELS15_0EbEENSB_ILi4ELi0EEENSB_ILi0ELi0EEELi1EEENS_21NumericArrayConverterIffLi4ELNS_15FloatRoundStyleE2ENS8_6thread14UnaryTransform8IdentityEEES1F_bEENS_8epilogue11threadblock8EpilogueIS7_S16_Li1ENS1I_22PredicatedTileIteratorINS1I_26OutputTileOptimalThreadMapINS1I_15OutputTileShapeILi128ELi1ELi4ELi4ELi1EEENS1M_ILi1ELi4ELi2ELi1ELi8EEELi256ELi1ELi32EEEfLb0ESJ_Lb0EEENS1H_4warp20FragmentIteratorSimtISY_NS1_6thread3MmaINS6_ILi8ELi8ELi1EEEfSM_fSE_fSE_NS_4arch13OpMultiplyAddEbEESE_S14_EENS1R_16TileIteratorSimtISY_S1Y_fSE_S14_EENS1I_18SharedLoadIteratorINS1P_18CompactedThreadMapEfLi4EEENS1H_6thread17LinearCombinationIfLi1EffLNS25_9ScaleType4KindE0ELS1B_2EfEENSB_ILi0ELi17EEELi1ELi1EEENS4_37GemmBatchedIdentityThreadblockSwizzleEEEEEvNT_6ParamsE)
        /*0020*/ 	.word	0x00000078


	//----- nvinfo : EIATTR_FRAME_SIZE
	.align		4
.L_16:
        /*0024*/ 	.byte	0x04, 0x11
        /*0026*/ 	.short	(.L_18 - .L_17)
	.align		4
.L_17:
        /*0028*/ 	.word	index@(_ZN7cutlass6KernelINS_4gemm6kernel11GemmBatchedINS1_11threadblock12MmaPipelinedINS1_9GemmShapeILi128ELi128ELi8EEENS_9transform11threadblock22PredicatedTileIteratorINS_11MatrixShapeILi128ELi8EEEfNS_6layout8RowMajorELi1ENS8_30PitchLinearStripminedThreadMapINS_16PitchLinearShapeILi8ELi128EEELi256ELi1EEELi1ELb0ENSD_9NoPermuteEEENS9_19RegularTileIteratorISC_fNSD_11ColumnMajorELi1ENS8_33TransposePitchLinearThreadMapSimtISI_EELi4EEENSA_INSB_ILi8ELi128EEEfSE_Li0ENSF_INSG_ILi128ELi8EEELi256ELi1EEELi1ELb0ESJ_EENSL_ISQ_fSE_Li0ESS_Li4EEEfSE_NS4_9MmaPolicyINS1_4warp7MmaSimtINS6_ILi32ELi64ELi8EEEfSM_fSE_fSE_NSW_13MmaSimtPolicyINSB_ILi4ELi8EEENSD_19RowMajorInterleavedILi2EEENS6_ILi4ELi4ELi1EEEEELi1ELNS_16ComplexTransformE0ELS15_0EbEENSB_ILi4ELi0EEENSB_ILi0ELi0EEELi1EEENS_21NumericArrayConverterIffLi4ELNS_15FloatRoundStyleE2ENS8_6thread14UnaryTransform8IdentityEEES1F_bEENS_8epilogue11threadblock8EpilogueIS7_S16_Li1ENS1I_22PredicatedTileIteratorINS1I_26OutputTileOptimalThreadMapINS1I_15OutputTileShapeILi128ELi1ELi4ELi4ELi1EEENS1M_ILi1ELi4ELi2ELi1ELi8EEELi256ELi1ELi32EEEfLb0ESJ_Lb0EEENS1H_4warp20FragmentIteratorSimtISY_NS1_6thread3MmaINS6_ILi8ELi8ELi1EEEfSM_fSE_fSE_NS_4arch13OpMultiplyAddEbEESE_S14_EENS1R_16TileIteratorSimtISY_S1Y_fSE_S14_EENS1I_18SharedLoadIteratorINS1P_18CompactedThreadMapEfLi4EEENS1H_6thread17LinearCombinationIfLi1EffLNS25_9ScaleType4KindE0ELS1B_2EfEENSB_ILi0ELi17EEELi1ELi1EEENS4_37GemmBatchedIdentityThreadblockSwizzleEEEEEvNT_6ParamsE)
        /*002c*/ 	.word	0x00000000


	//----- nvinfo : EIATTR_MIN_STACK_SIZE
	.align		4
.L_18:
        /*0030*/ 	.byte	0x04, 0x12
        /*0032*/ 	.short	(.L_20 - .L_19)
	.align		4
.L_19:
        /*0034*/ 	.word	index@(_ZN7cutlass6KernelINS_4gemm6kernel11GemmBatchedINS1_11threadblock12MmaPipelinedINS1_9GemmShapeILi128ELi128ELi8EEENS_9transform11threadblock22PredicatedTileIteratorINS_11MatrixShapeILi128ELi8EEEfNS_6layout8RowMajorELi1ENS8_30PitchLinearStripminedThreadMapINS_16PitchLinearShapeILi8ELi128EEELi256ELi1EEELi1ELb0ENSD_9NoPermuteEEENS9_19RegularTileIteratorISC_fNSD_11ColumnMajorELi1ENS8_33TransposePitchLinearThreadMapSimtISI_EELi4EEENSA_INSB_ILi8ELi128EEEfSE_Li0ENSF_INSG_ILi128ELi8EEELi256ELi1EEELi1ELb0ESJ_EENSL_ISQ_fSE_Li0ESS_Li4EEEfSE_NS4_9MmaPolicyINS1_4warp7MmaSimtINS6_ILi32ELi64ELi8EEEfSM_fSE_fSE_NSW_13MmaSimtPolicyINSB_ILi4ELi8EEENSD_19RowMajorInterleavedILi2EEENS6_ILi4ELi4ELi1EEEEELi1ELNS_16ComplexTransformE0ELS15_0EbEENSB_ILi4ELi0EEENSB_ILi0ELi0EEELi1EEENS_21NumericArrayConverterIffLi4ELNS_15FloatRoundStyleE2ENS8_6thread14UnaryTransform8IdentityEEES1F_bEENS_8epilogue11threadblock8EpilogueIS7_S16_Li1ENS1I_22PredicatedTileIteratorINS1I_26OutputTileOptimalThreadMapINS1I_15OutputTileShapeILi128ELi1ELi4ELi4ELi1EEENS1M_ILi1ELi4ELi2ELi1ELi8EEELi256ELi1ELi32EEEfLb0ESJ_Lb0EEENS1H_4warp20FragmentIteratorSimtISY_NS1_6thread3MmaINS6_ILi8ELi8ELi1EEEfSM_fSE_fSE_NS_4arch13OpMultiplyAddEbEESE_S14_EENS1R_16TileIteratorSimtISY_S1Y_fSE_S14_EENS1I_18SharedLoadIteratorINS1P_18CompactedThreadMapEfLi4EEENS1H_6thread17LinearCombinationIfLi1EffLNS25_9ScaleType4KindE0ELS1B_2EfEENSB_ILi0ELi17EEELi1ELi1EEENS4_37GemmBatchedIdentityThreadblockSwizzleEEEEEvNT_6ParamsE)
        /*0038*/ 	.word	0x00000000


	//----- nvinfo : EIATTR_MIN_STACK_SIZE
	.align		4
.L_20:
        /*003c*/ 	.byte	0x04, 0x12
        /*003e*/ 	.short	(.L_22 - .L_21)
	.align		4
.L_21:
        /*0040*/ 	.word	index@(_ZN7cutlass6KernelINS_4gemm6kernel9GemmArrayINS1_11threadblock12MmaPipelinedINS1_9GemmShapeILi128ELi128ELi8EEENS_9transform11threadblock22PredicatedTileIteratorINS_11MatrixShapeILi128ELi8EEEfNS_6layout8RowMajorELi1ENS8_30PitchLinearStripminedThreadMapINS_16PitchLinearShapeILi8ELi128EEELi256ELi1EEELi1ELb0ENSD_9NoPermuteEEENS9_19RegularTileIteratorISC_fNSD_11ColumnMajorELi1ENS8_33TransposePitchLinearThreadMapSimtISI_EELi4EEENSA_INSB_ILi8ELi128EEEfSE_Li0ENSF_INSG_ILi128ELi8EEELi256ELi1EEELi1ELb0ESJ_EENSL_ISQ_fSE_Li0ESS_Li4EEEfSE_NS4_9MmaPolicyINS1_4warp7MmaSimtINS6_ILi32ELi64ELi8EEEfSM_fSE_fSE_NSW_13MmaSimtPolicyINSB_ILi4ELi8EEENSD_19RowMajorInterleavedILi2EEENS6_ILi4ELi4ELi1EEEEELi1ELNS_16ComplexTransformE0ELS15_0EbEENSB_ILi4ELi0EEENSB_ILi0ELi0EEELi1EEENS_21NumericArrayConverterIffLi4ELNS_15FloatRoundStyleE2ENS8_6thread14UnaryTransform8IdentityEEES1F_bEENS_8epilogue11threadblock8EpilogueIS7_S16_Li1ENS1I_22PredicatedTileIteratorINS1I_26OutputTileOptimalThreadMapINS1I_15OutputTileShapeILi128ELi1ELi4ELi4ELi1EEENS1M_ILi1ELi4ELi2ELi1ELi8EEELi256ELi1ELi32EEEfLb0ESJ_Lb0EEENS1H_4warp20FragmentIteratorSimtISY_NS1_6thread3MmaINS6_ILi8ELi8ELi1EEEfSM_fSE_fSE_NS_4arch13OpMultiplyAddEbEESE_S14_EENS1R_16TileIteratorSimtISY_S1Y_fSE_S14_EENS1I_18SharedLoadIteratorINS1P_18CompactedThreadMapEfLi4EEENS1H_6thread17LinearCombinationIfLi1EffLNS25_9ScaleType4KindE0ELS1B_2EfEENSB_ILi0ELi17EEELi1ELi1EEENS4_37GemmBatchedIdentityThreadblockSwizzleEEEEEvNT_6ParamsE)
        /*0044*/ 	.word	0x00000000
.L_22:


//--------------------- .nv.compat                --------------------------
	.section	.nv.compat,"",@"SHT_CUDA_COMPAT_INFO"
	.align	4
        /*0000*/ 	.byte	0x02, 0x09, 0x01, 0x00, 0x02, 0x02, 0x01, 0x00, 0x02, 0x05, 0x05, 0x00, 0x03, 0x07, 0x01, 0x01
        /*0010*/ 	.byte	0x02, 0x03, 0x00, 0x00, 0x02, 0x06, 0x01, 0x00, 0x04, 0x0b, 0x08, 0x00, 0x09, 0x00, 0x00, 0x00
        /*0020*/ 	.byte	0x00, 0x00, 0x00, 0x00


//--------------------- .nv.info._ZN7cutlass6KernelINS_4gemm6kernel11GemmBatchedINS1_11threadblock12MmaPipelinedINS1_9GemmShapeILi128ELi128ELi8EEENS_9transform11threadblock22PredicatedTileIteratorINS_11MatrixShapeILi128ELi8EEEfNS_6layout8RowMajorELi1ENS8_30PitchLinearStripminedThreadMapINS_16PitchLinearShapeILi8ELi128EEELi256ELi1EEELi1ELb0ENSD_9NoPermuteEEENS9_19RegularTileIteratorISC_fNSD_11ColumnMajorELi1ENS8_33TransposePitchLinearThreadMapSimtISI_EELi4EEENSA_INSB_ILi8ELi128EEEfSE_Li0ENSF_INSG_ILi128ELi8EEELi256ELi1EEELi1ELb0ESJ_EENSL_ISQ_fSE_Li0ESS_Li4EEEfSE_NS4_9MmaPolicyINS1_4warp7MmaSimtINS6_ILi32ELi64ELi8EEEfSM_fSE_fSE_NSW_13MmaSimtPolicyINSB_ILi4ELi8EEENSD_19RowMajorInterleavedILi2EEENS6_ILi4ELi4ELi1EEEEELi1ELNS_16ComplexTransformE0ELS15_0EbEENSB_ILi4ELi0EEENSB_ILi0ELi0EEELi1EEENS_21NumericArrayConverterIffLi4ELNS_15FloatRoundStyleE2ENS8_6thread14UnaryTransform8IdentityEEES1F_bEENS_8epilogue11threadblock8EpilogueIS7_S16_Li1ENS1I_22PredicatedTileIteratorINS1I_26OutputTileOptimalThreadMapINS1I_15OutputTileShapeILi128ELi1ELi4ELi4ELi1EEENS1M_ILi1ELi4ELi2ELi1ELi8EEELi256ELi1ELi32EEEfLb0ESJ_Lb0EEENS1H_4warp20FragmentIteratorSimtISY_NS1_6thread3MmaINS6_ILi8ELi8ELi1EEEfSM_fSE_fSE_NS_4arch13OpMultiplyAddEbEESE_S14_EENS1R_16TileIteratorSimtISY_S1Y_fSE_S14_EENS1I_18SharedLoadIteratorINS1P_18CompactedThreadMapEfLi4EEENS1H_6thread17LinearCombinationIfLi1EffLNS25_9ScaleType4KindE0ELS1B_2EfEENSB_ILi0ELi17EEELi1ELi1EEENS4_37GemmBatchedIdentityThreadblockSwizzleEEEEEvNT_6ParamsE --------------------------
	.section	.nv.info._ZN7cutlass6KernelINS_4gemm6kernel11GemmBatchedINS1_11threadblock12MmaPipelinedINS1_9GemmShapeILi128ELi128ELi8EEENS_9transform11threadblock22PredicatedTileIteratorINS_11MatrixShapeILi128ELi8EEEfNS_6layout8RowMajorELi1ENS8_30PitchLinearStripminedThreadMapINS_16PitchLinearShapeILi8ELi128EEELi256ELi1EEELi1ELb0ENSD_9NoPermuteEEENS9_19RegularTileIteratorISC_fNSD_11ColumnMajorELi1ENS8_33TransposePitchLinearThreadMapSimtISI_EELi4EEENSA_INSB_ILi8ELi128EEEfSE_Li0ENSF_INSG_ILi128ELi8EEELi256ELi1EEELi1ELb0ESJ_EENSL_ISQ_fSE_Li0ESS_Li4EEEfSE_NS4_9MmaPolicyINS1_4warp7MmaSimtINS6_ILi32ELi64ELi8EEEfSM_fSE_fSE_NSW_13MmaSimtPolicyINSB_ILi4ELi8EEENSD_19RowMajorInterleavedILi2EEENS6_ILi4ELi4ELi1EEEEELi1ELNS_16ComplexTransformE0ELS15_0EbEENSB_ILi4ELi0EEENSB_ILi0ELi0EEELi1EEENS_21NumericArrayConverterIffLi4ELNS_15FloatRoundStyleE2ENS8_6thread14UnaryTransform8IdentityEEES1F_bEENS_8epilogue11threadblock8EpilogueIS7_S16_Li1ENS1I_22PredicatedTileIteratorINS1I_26OutputTileOptimalThreadMapINS1I_15OutputTileShapeILi128ELi1ELi4ELi4ELi1EEENS1M_ILi1ELi4ELi2ELi1ELi8EEELi256ELi1ELi32EEEfLb0ESJ_Lb0EEENS1H_4warp20FragmentIteratorSimtISY_NS1_6thread3MmaINS6_ILi8ELi8ELi1EEEfSM_fSE_fSE_NS_4arch13OpMultiplyAddEbEESE_S14_EENS1R_16TileIteratorSimtISY_S1Y_fSE_S14_EENS1I_18SharedLoadIteratorINS1P_18CompactedThreadMapEfLi4EEENS1H_6thread17LinearCombinationIfLi1EffLNS25_9ScaleType4KindE0ELS1B_2EfEENSB_ILi0ELi17EEELi1ELi1EEENS4_37GemmBatchedIdentityThreadblockSwizzleEEEEEvNT_6ParamsE,"",@"SHT_CUDA_INFO"
	.sectionflags	@""
	.align	4


	//----- nvinfo : EIATTR_CUDA_API_VERSION
	.align		4
        /*0000*/ 	.byte	0x04, 0x37
        /*0002*/ 	.short	(.L_24 - .L_23)
.L_23:
        /*0004*/ 	.word	0x00000082


	//----- nvinfo : EIATTR_KPARAM_INFO
	.align		4
.L_24:
        /*0008*/ 	.byte	0x04, 0x17
        /*000a*/ 	.short	(.L_26 - .L_25)
.L_25:
        /*000c*/ 	.word	0x00000000
        /*0010*/ 	.short	0x0000
        /*0012*/ 	.short	0x0000
        /*0014*/ 	.byte	0x00, 0xf0, 0xc1, 0x05


	//----- nvinfo : EIATTR_SPARSE_MMA_MASK
	.align		4
.L_26:
        /*0018*/ 	.byte	0x03, 0x50
        /*001a*/ 	.short	0x0000


	//----- nvinfo : EIATTR_MAXREG_COUNT
	.align		4
        /*001c*/ 	.byte	0x03, 0x1b
        /*001e*/ 	.short	0x00ff


	//----- nvinfo : EIATTR_NUM_BARRIERS
	.align		4
        /*0020*/ 	.byte	0x02, 0x4c
        /*0022*/ 	.byte	0x01
	.zero		1


	//----- nvinfo : EIATTR_MERCURY_ISA_VERSION
	.align		4
        /*0024*/ 	.byte	0x03, 0x5f
        /*0026*/ 	.short	0x0101


	//----- nvinfo : EIATTR_COOP_GROUP_MASK_REGIDS
	.align		4
        /*0028*/ 	.byte	0x04, 0x29
        /*002a*/ 	.short	(.L_28 - .L_27)


	//   ....[0]....
.L_27:
        /*002c*/ 	.word	0xffffffff


	//----- nvinfo : EIATTR_COOP_GROUP_INSTR_OFFSETS
	.align		4
.L_28:
        /*0030*/ 	.byte	0x04, 0x28
        /*0032*/ 	.short	(.L_30 - .L_29)


	//   ....[0]....
.L_29:
        /*0034*/ 	.word	0x000007e0


	//----- nvinfo : EIATTR_VRC_CTA_INIT_COUNT
	.align		4
.L_30:
        /*0038*/ 	.byte	0x02, 0x4a
	.zero		1
	.zero		1


	//----- nvinfo : EIATTR_EXIT_INSTR_OFFSETS
	.align		4
        /*003c*/ 	.byte	0x04, 0x1c
        /*003e*/ 	.short	(.L_32 - .L_31)


	//   ....[0]....
.L_31:
        /*0040*/ 	.word	0x000000f0


	//   ....[1]....
        /*0044*/ 	.word	0x00000130


	//   ....[2]....
        /*0048*/ 	.word	0x00007fd0


	//----- nvinfo : EIATTR_CRS_STACK_SIZE
	.align		4
.L_32:
        /*004c*/ 	.byte	0x04, 0x1e
        /*004e*/ 	.short	(.L_34 - .L_33)
.L_33:
        /*0050*/ 	.word	0x00000000


	//----- nvinfo : EIATTR_CBANK_PARAM_SIZE
	.align		4
.L_34:
        /*0054*/ 	.byte	0x03, 0x19
        /*0056*/ 	.short	0x0170


	//----- nvinfo : EIATTR_PARAM_CBANK
	.align		4
        /*0058*/ 	.byte	0x04, 0x0a
        /*005a*/ 	.short	(.L_36 - .L_35)
	.align		4
.L_35:
        /*005c*/ 	.word	index@(.nv.constant0._ZN7cutlass6KernelINS_4gemm6kernel11GemmBatchedINS1_11threadblock12MmaPipelinedINS1_9GemmShapeILi128ELi128ELi8EEENS_9transform11threadblock22PredicatedTileIteratorINS_11MatrixShapeILi128ELi8EEEfNS_6layout8RowMajorELi1ENS8_30PitchLinearStripminedThreadMapINS_16PitchLinearShapeILi8ELi128EEELi256ELi1EEELi1ELb0ENSD_9NoPermuteEEENS9_19RegularTileIteratorISC_fNSD_11ColumnMajorELi1ENS8_33TransposePitchLinearThreadMapSimtISI_EELi4EEENSA_INSB_ILi8ELi128EEEfSE_Li0ENSF_INSG_ILi128ELi8EEELi256ELi1EEELi1ELb0ESJ_EENSL_ISQ_fSE_Li0ESS_Li4EEEfSE_NS4_9MmaPolicyINS1_4warp7MmaSimtINS6_ILi32ELi64ELi8EEEfSM_fSE_fSE_NSW_13MmaSimtPolicyINSB_ILi4ELi8EEENSD_19RowMajorInterleavedILi2EEENS6_ILi4ELi4ELi1EEEEELi1ELNS_16ComplexTransformE0ELS15_0EbEENSB_ILi4ELi0EEENSB_ILi0ELi0EEELi1EEENS_21NumericArrayConverterIffLi4ELNS_15FloatRoundStyleE2ENS8_6thread14UnaryTransform8IdentityEEES1F_bEENS_8epilogue11threadblock8EpilogueIS7_S16_Li1ENS1I_22PredicatedTileIteratorINS1I_26OutputTileOptimalThreadMapINS1I_15OutputTileShapeILi128ELi1ELi4ELi4ELi1EEENS1M_ILi1ELi4ELi2ELi1ELi8EEELi256ELi1ELi32EEEfLb0ESJ_Lb0EEENS1H_4warp20FragmentIteratorSimtISY_NS1_6thread3MmaINS6_ILi8ELi8ELi1EEEfSM_fSE_fSE_NS_4arch13OpMultiplyAddEbEESE_S14_EENS1R_16TileIteratorSimtISY_S1Y_fSE_S14_EENS1I_18SharedLoadIteratorINS1P_18CompactedThreadMapEfLi4EEENS1H_6thread17LinearCombinationIfLi1EffLNS25_9ScaleType4KindE0ELS1B_2EfEENSB_ILi0ELi17EEELi1ELi1EEENS4_37GemmBatchedIdentityThreadblockSwizzleEEEEEvNT_6ParamsE)
        /*0060*/ 	.short	0x0380
        /*0062*/ 	.short	0x0170


	//----- nvinfo : EIATTR_SW_WAR
	.align		4
.L_36:
        /*0064*/ 	.byte	0x04, 0x36
        /*0066*/ 	.short	(.L_38 - .L_37)
.L_37:
        /*0068*/ 	.word	0x00000008
.L_38:


//--------------------- .nv.info._ZN7cutlass6KernelINS_4gemm6kernel9GemmArrayINS1_11threadblock12MmaPipelinedINS1_9GemmShapeILi128ELi128ELi8EEENS_9transform11threadblock22PredicatedTileIteratorINS_11MatrixShapeILi128ELi8EEEfNS_6layout8RowMajorELi1ENS8_30PitchLinearStripminedThreadMapINS_16PitchLinearShapeILi8ELi128EEELi256ELi1EEELi1ELb0ENSD_9NoPermuteEEENS9_19RegularTileIteratorISC_fNSD_11ColumnMajorELi1ENS8_33TransposePitchLinearThreadMapSimtISI_EELi4EEENSA_INSB_ILi8ELi128EEEfSE_Li0ENSF_INSG_ILi128ELi8EEELi256ELi1EEELi1ELb0ESJ_EENSL_ISQ_fSE_Li0ESS_Li4EEEfSE_NS4_9MmaPolicyINS1_4warp7MmaSimtINS6_ILi32ELi64ELi8EEEfSM_fSE_fSE_NSW_13MmaSimtPolicyINSB_ILi4ELi8EEENSD_19RowMajorInterleavedILi2EEENS6_ILi4ELi4ELi1EEEEELi1ELNS_16ComplexTransformE0ELS15_0EbEENSB_ILi4ELi0EEENSB_ILi0ELi0EEELi1EEENS_21NumericArrayConverterIffLi4ELNS_15FloatRoundStyleE2ENS8_6thread14UnaryTransform8IdentityEEES1F_bEENS_8epilogue11threadblock8EpilogueIS7_S16_Li1ENS1I_22PredicatedTileIteratorINS1I_26OutputTileOptimalThreadMapINS1I_15OutputTileShapeILi128ELi1ELi4ELi4ELi1EEENS1M_ILi1ELi4ELi2ELi1ELi8EEELi256ELi1ELi32EEEfLb0ESJ_Lb0EEENS1H_4warp20FragmentIteratorSimtISY_NS1_6thread3MmaINS6_ILi8ELi8ELi1EEEfSM_fSE_fSE_NS_4arch13OpMultiplyAddEbEESE_S14_EENS1R_16TileIteratorSimtISY_S1Y_fSE_S14_EENS1I_18SharedLoadIteratorINS1P_18CompactedThreadMapEfLi4EEENS1H_6thread17LinearCombinationIfLi1EffLNS25_9ScaleType4KindE0ELS1B_2EfEENSB_ILi0ELi17EEELi1ELi1EEENS4_37GemmBatchedIdentityThreadblockSwizzleEEEEEvNT_6ParamsE --------------------------
	.section	.nv.info._ZN7cutlass6KernelINS_4gemm6kernel9GemmArrayINS1_11threadblock12MmaPipelinedINS1_9GemmShapeILi128ELi128ELi8EEENS_9transform11threadblock22PredicatedTileIteratorINS_11MatrixShapeILi128ELi8EEEfNS_6layout8RowMajorELi1ENS8_30PitchLinearStripminedThreadMapINS_16PitchLinearShapeILi8ELi128EEELi256ELi1EEELi1ELb0ENSD_9NoPermuteEEENS9_19RegularTileIteratorISC_fNSD_11ColumnMajorELi1ENS8_33TransposePitchLinearThreadMapSimtISI_EELi4EEENSA_INSB_ILi8ELi128EEEfSE_Li0ENSF_INSG_ILi128ELi8EEELi256ELi1EEELi1ELb0ESJ_EENSL_ISQ_fSE_Li0ESS_Li4EEEfSE_NS4_9MmaPolicyINS1_4warp7MmaSimtINS6_ILi32ELi64ELi8EEEfSM_fSE_fSE_NSW_13MmaSimtPolicyINSB_ILi4ELi8EEENSD_19RowMajorInterleavedILi2EEENS6_ILi4ELi4ELi1EEEEELi1ELNS_16ComplexTransformE0ELS15_0EbEENSB_ILi4ELi0EEENSB_ILi0ELi0EEELi1EEENS_21NumericArrayConverterIffLi4ELNS_15FloatRoundStyleE2ENS8_6thread14UnaryTransform8IdentityEEES1F_bEENS_8epilogue11threadblock8EpilogueIS7_S16_Li1ENS1I_22PredicatedTileIteratorINS1I_26OutputTileOptimalThreadMapINS1I_15OutputTileShapeILi128ELi1ELi4ELi4ELi1EEENS1M_ILi1ELi4ELi2ELi1ELi8EEELi256ELi1ELi32EEEfLb0ESJ_Lb0EEENS1H_4warp20FragmentIteratorSimtISY_NS1_6thread3MmaINS6_ILi8ELi8ELi1EEEfSM_fSE_fSE_NS_4arch13OpMultiplyAddEbEESE_S14_EENS1R_16TileIteratorSimtISY_S1Y_fSE_S14_EENS1I_18SharedLoadIteratorINS1P_18CompactedThreadMapEfLi4EEENS1H_6thread17LinearCombinationIfLi1EffLNS25_9ScaleType4KindE0ELS1B_2EfEENSB_ILi0ELi17EEELi1ELi1EEENS4_37GemmBatchedIdentityThreadblockSwizzleEEEEEvNT_6ParamsE,"",@"SHT_CUDA_INFO"
	.sectionflags	@""
	.align	4


	//----- nvinfo : EIATTR_CUDA_API_VERSION
	.align		4
        /*0000*/ 	.byte	0x04, 0x37
        /*0002*/ 	.short	(.L_40 - .L_39)
.L_39:
        /*0004*/ 	.word	0x00000082


	//----- nvinfo : EIATTR_KPARAM_INFO
	.align		4
.L_40:
        /*0008*/ 	.byte	0x04, 0x17
        /*000a*/ 	.short	(.L_42 - .L_41)
.L_41:
        /*000c*/ 	.word	0x00000000
        /*0010*/ 	.short	0x0000
        /*0012*/ 	.short	0x0000
        /*0014*/ 	.byte	0x00, 0xf0, 0xe1, 0x04


	//----- nvinfo : EIATTR_SPARSE_MMA_MASK
	.align		4
.L_42:
        /*0018*/ 	.byte	0x03, 0x50
        /*001a*/ 	.short	0x0000


	//----- nvinfo : EIATTR_MAXREG_COUNT
	.align		4
        /*001c*/ 	.byte	0x03, 0x1b
        /*001e*/ 	.short	0x00ff


	//----- nvinfo : EIATTR_NUM_BARRIERS
	.align		4
        /*0020*/ 	.byte	0x02, 0x4c
        /*0022*/ 	.byte	0x01
	.zero		1


	//----- nvinfo : EIATTR_MERCURY_ISA_VERSION
	.align		4
        /*0024*/ 	.byte	0x03, 0x5f
        /*0026*/ 	.short	0x0101


	//----- nvinfo : EIATTR_COOP_GROUP_MASK_REGIDS
	.align		4
        /*0028*/ 	.byte	0x04, 0x29
        /*002a*/ 	.short	(.L_44 - .L_43)


	//   ....[0]....
.L_43:
        /*002c*/ 	.word	0xffffffff


	//----- nvinfo : EIATTR_COOP_GROUP_INSTR_OFFSETS
	.align		4
.L_44:
        /*0030*/ 	.byte	0x04, 0x28
        /*0032*/ 	.short	(.L_46 - .L_45)


	//   ....[0]....
.L_45:
        /*0034*/ 	.word	0x000007a0


	//----- nvinfo : EIATTR_VRC_CTA_INIT_COUNT
	.align		4
.L_46:
        /*0038*/ 	.byte	0x02, 0x4a
	.zero		1
	.zero		1


	//----- nvinfo : EIATTR_EXIT_INSTR_OFFSETS
	.align		4
        /*003c*/ 	.byte	0x04, 0x1c
        /*003e*/ 	.short	(.L_48 - .L_47)


	//   ....[0]....
.L_47:
        /*0040*/ 	.word	0x000000f0


	//   ....[1]....
        /*0044*/ 	.word	0x00000140


	//   ....[2]....
        /*0048*/ 	.word	0x000080b0


	//----- nvinfo : EIATTR_CRS_STACK_SIZE
	.align		4
.L_48:
        /*004c*/ 	.byte	0x04, 0x1e
        /*004e*/ 	.short	(.L_50 - .L_49)
.L_49:
        /*0050*/ 	.word	0x00000000


	//----- nvinfo : EIATTR_CBANK_PARAM_SIZE
	.align		4
.L_50:
        /*0054*/ 	.byte	0x03, 0x19
        /*0056*/ 	.short	0x0138


	//----- nvinfo : EIATTR_PARAM_CBANK
	.align		4
        /*0058*/ 	.byte	0x04, 0x0a
        /*005a*/ 	.short	(.L_52 - .L_51)
	.align		4
.L_51:
        /*005c*/ 	.word	index@(.nv.constant0._ZN7cutlass6KernelINS_4gemm6kernel9GemmArrayINS1_11threadblock12MmaPipelinedINS1_9GemmShapeILi128ELi128ELi8EEENS_9transform11threadblock22PredicatedTileIteratorINS_11MatrixShapeILi128ELi8EEEfNS_6layout8RowMajorELi1ENS8_30PitchLinearStripminedThreadMapINS_16PitchLinearShapeILi8ELi128EEELi256ELi1EEELi1ELb0ENSD_9NoPermuteEEENS9_19RegularTileIteratorISC_fNSD_11ColumnMajorELi1ENS8_33TransposePitchLinearThreadMapSimtISI_EELi4EEENSA_INSB_ILi8ELi128EEEfSE_Li0ENSF_INSG_ILi128ELi8EEELi256ELi1EEELi1ELb0ESJ_EENSL_ISQ_fSE_Li0ESS_Li4EEEfSE_NS4_9MmaPolicyINS1_4warp7MmaSimtINS6_ILi32ELi64ELi8EEEfSM_fSE_fSE_NSW_13MmaSimtPolicyINSB_ILi4ELi8EEENSD_19RowMajorInterleavedILi2EEENS6_ILi4ELi4ELi1EEEEELi1ELNS_16ComplexTransformE0ELS15_0EbEENSB_ILi4ELi0EEENSB_ILi0ELi0EEELi1EEENS_21NumericArrayConverterIffLi4ELNS_15FloatRoundStyleE2ENS8_6thread14UnaryTransform8IdentityEEES1F_bEENS_8epilogue11threadblock8EpilogueIS7_S16_Li1ENS1I_22PredicatedTileIteratorINS1I_26OutputTileOptimalThreadMapINS1I_15OutputTileShapeILi128ELi1ELi4ELi4ELi1EEENS1M_ILi1ELi4ELi2ELi1ELi8EEELi256ELi1ELi32EEEfLb0ESJ_Lb0EEENS1H_4warp20FragmentIteratorSimtISY_NS1_6thread3MmaINS6_ILi8ELi8ELi1EEEfSM_fSE_fSE_NS_4arch13OpMultiplyAddEbEESE_S14_EENS1R_16TileIteratorSimtISY_S1Y_fSE_S14_EENS1I_18SharedLoadIteratorINS1P_18CompactedThreadMapEfLi4EEENS1H_6thread17LinearCombinationIfLi1EffLNS25_9ScaleType4KindE0ELS1B_2EfEENSB_ILi0ELi17EEELi1ELi1EEENS4_37GemmBatchedIdentityThreadblockSwizzleEEEEEvNT_6ParamsE)
        /*0060*/ 	.short	0x0380
        /*0062*/ 	.short	0x0138


	//----- nvinfo : EIATTR_SW_WAR
	.align		4
.L_52:
        /*0064*/ 	.byte	0x04, 0x36
        /*0066*/ 	.short	(.L_54 - .L_53)
.L_53:
        /*0068*/ 	.word	0x00000008
.L_54:


//--------------------- .nv.callgraph             --------------------------
	.section	.nv.callgraph,"",@"SHT_CUDA_CALLGRAPH"
	.align	4
	.sectionentsize	8
	.align		4
        /*0000*/ 	.word	0x00000000
	.align		4
        /*0004*/ 	.word	0xffffffff
	.align		4
        /*0008*/ 	.word	0x00000000
	.align		4
        /*000c*/ 	.word	0xfffffffe
	.align		4
        /*0010*/ 	.word	0x00000000
	.align		4
        /*0014*/ 	.word	0xfffffffd
	.align		4
        /*0018*/ 	.word	0x00000000
	.align		4
        /*001c*/ 	.word	0xfffffffc


//--------------------- .nv.constant4             --------------------------
	.section	.nv.constant4,"a",@progbits
	.align	8
	.align		8
.nv.constant4:
        /*0000*/ 	.dword	_ZN34_INTERNAL_c2849883_4_k_cu_4c0907c74cuda3std3__45__cpo5beginE
	.align		8
        /*0008*/ 	.dword	_ZN34_INTERNAL_c2849883_4_k_cu_4c0907c74cuda3std3__45__cpo3endE
	.align		8
        /*0010*/ 	.dword	_ZN34_INTERNAL_c2849883_4_k_cu_4c0907c74cuda3std3__45__cpo6cbeginE
	.align		8
        /*0018*/ 	.dword	_ZN34_INTERNAL_c2849883_4_k_cu_4c0907c74cuda3std3__45__cpo4cendE
	.align		8
        /*0020*/ 	.dword	_ZN34_INTERNAL_c2849883_4_k_cu_4c0907c74cuda3std3__436_GLOBAL__N__c2849883_4_k_cu_4c0907c76ignoreE
	.align		8
        /*0028*/ 	.dword	_ZN34_INTERNAL_c2849883_4_k_cu_4c0907c74cuda3std3__419piecewise_constructE
	.align		8
        /*0030*/ 	.dword	_ZN34_INTERNAL_c2849883_4_k_cu_4c0907c74cuda3std3__48in_placeE
	.align		8
        /*0038*/ 	.dword	_ZN34_INTERNAL_c2849883_4_k_cu_4c0907c74cuda3std6ranges3__45__cpo4swapE
	.align		8
        /*0040*/ 	.dword	_ZN34_INTERNAL_c2849883_4_k_cu_4c0907c74cuda3std6ranges3__45__cpo9iter_moveE
	.align		8
        /*0048*/ 	.dword	_ZN34_INTERNAL_c2849883_4_k_cu_4c0907c74cute7productE
	.align		8
        /*0050*/ 	.dword	_ZN34_INTERNAL_c2849883_4_k_cu_4c0907c74cute1_E


//--------------------- .text._ZN7cutlass6KernelINS_4gemm6kernel11GemmBatchedINS1_11threadblock12MmaPipelinedINS1_9GemmShapeILi128ELi128ELi8EEENS_9transform11threadblock22PredicatedTileIteratorINS_11MatrixShapeILi128ELi8EEEfNS_6layout8RowMajorELi1ENS8_30PitchLinearStripminedThreadMapINS_16PitchLinearShapeILi8ELi128EEELi256ELi1EEELi1ELb0ENSD_9NoPermuteEEENS9_19RegularTileIteratorISC_fNSD_11ColumnMajorELi1ENS8_33TransposePitchLinearThreadMapSimtISI_EELi4EEENSA_INSB_ILi8ELi128EEEfSE_Li0ENSF_INSG_ILi128ELi8EEELi256ELi1EEELi1ELb0ESJ_EENSL_ISQ_fSE_Li0ESS_Li4EEEfSE_NS4_9MmaPolicyINS1_4warp7MmaSimtINS6_ILi32ELi64ELi8EEEfSM_fSE_fSE_NSW_13MmaSimtPolicyINSB_ILi4ELi8EEENSD_19RowMajorInterleavedILi2EEENS6_ILi4ELi4ELi1EEEEELi1ELNS_16ComplexTransformE0ELS15_0EbEENSB_ILi4ELi0EEENSB_ILi0ELi0EEELi1EEENS_21NumericArrayConverterIffLi4ELNS_15FloatRoundStyleE2ENS8_6thread14UnaryTransform8IdentityEEES1F_bEENS_8epilogue11threadblock8EpilogueIS7_S16_Li1ENS1I_22PredicatedTileIteratorINS1I_26OutputTileOptimalThreadMapINS1I_15OutputTileShapeILi128ELi1ELi4ELi4ELi1EEENS1M_ILi1ELi4ELi2ELi1ELi8EEELi256ELi1ELi32EEEfLb0ESJ_Lb0EEENS1H_4warp20FragmentIteratorSimtISY_NS1_6thread3MmaINS6_ILi8ELi8ELi1EEEfSM_fSE_fSE_NS_4arch13OpMultiplyAddEbEESE_S14_EENS1R_16TileIteratorSimtISY_S1Y_fSE_S14_EENS1I_18SharedLoadIteratorINS1P_18CompactedThreadMapEfLi4EEENS1H_6thread17LinearCombinationIfLi1EffLNS25_9ScaleType4KindE0ELS1B_2EfEENSB_ILi0ELi17EEELi1ELi1EEENS4_37GemmBatchedIdentityThreadblockSwizzleEEEEEvNT_6ParamsE --------------------------
	.section	.text._ZN7cutlass6KernelINS_4gemm6kernel11GemmBatchedINS1_11threadblock12MmaPipelinedINS1_9GemmShapeILi128ELi128ELi8EEENS_9transform11threadblock22PredicatedTileIteratorINS_11MatrixShapeILi128ELi8EEEfNS_6layout8RowMajorELi1ENS8_30PitchLinearStripminedThreadMapINS_16PitchLinearShapeILi8ELi128EEELi256ELi1EEELi1ELb0ENSD_9NoPermuteEEENS9_19RegularTileIteratorISC_fNSD_11ColumnMajorELi1ENS8_33TransposePitchLinearThreadMapSimtISI_EELi4EEENSA_INSB_ILi8ELi128EEEfSE_Li0ENSF_INSG_ILi128ELi8EEELi256ELi1EEELi1ELb0ESJ_EENSL_ISQ_fSE_Li0ESS_Li4EEEfSE_NS4_9MmaPolicyINS1_4warp7MmaSimtINS6_ILi32ELi64ELi8EEEfSM_fSE_fSE_NSW_13MmaSimtPolicyINSB_ILi4ELi8EEENSD_19RowMajorInterleavedILi2EEENS6_ILi4ELi4ELi1EEEEELi1ELNS_16ComplexTransformE0ELS15_0EbEENSB_ILi4ELi0EEENSB_ILi0ELi0EEELi1EEENS_21NumericArrayConverterIffLi4ELNS_15FloatRoundStyleE2ENS8_6thread14UnaryTransform8IdentityEEES1F_bEENS_8epilogue11threadblock8EpilogueIS7_S16_Li1ENS1I_22PredicatedTileIteratorINS1I_26OutputTileOptimalThreadMapINS1I_15OutputTileShapeILi128ELi1ELi4ELi4ELi1EEENS1M_ILi1ELi4ELi2ELi1ELi8EEELi256ELi1ELi32EEEfLb0ESJ_Lb0EEENS1H_4warp20FragmentIteratorSimtISY_NS1_6thread3MmaINS6_ILi8ELi8ELi1EEEfSM_fSE_fSE_NS_4arch13OpMultiplyAddEbEESE_S14_EENS1R_16TileIteratorSimtISY_S1Y_fSE_S14_EENS1I_18SharedLoadIteratorINS1P_18CompactedThreadMapEfLi4EEENS1H_6thread17LinearCombinationIfLi1EffLNS25_9ScaleType4KindE0ELS1B_2EfEENSB_ILi0ELi17EEELi1ELi1EEENS4_37GemmBatchedIdentityThreadblockSwizzleEEEEEvNT_6ParamsE,"ax",@progbits
	.align	128
.text._ZN7cutlass6KernelINS_4gemm6kernel11GemmBatchedINS1_11threadblock12MmaPipelinedINS1_9GemmShapeILi128ELi128ELi8EEENS_9transform11threadblock22PredicatedTileIteratorINS_11MatrixShapeILi128ELi8EEEfNS_6layout8RowMajorELi1ENS8_30PitchLinearStripminedThreadMapINS_16PitchLinearShapeILi8ELi128EEELi256ELi1EEELi1ELb0ENSD_9NoPermuteEEENS9_19RegularTileIteratorISC_fNSD_11ColumnMajorELi1ENS8_33TransposePitchLinearThreadMapSimtISI_EELi4EEENSA_INSB_ILi8ELi128EEEfSE_Li0ENSF_INSG_ILi128ELi8EEELi256ELi1EEELi1ELb0ESJ_EENSL_ISQ_fSE_Li0ESS_Li4EEEfSE_NS4_9MmaPolicyINS1_4warp7MmaSimtINS6_ILi32ELi64ELi8EEEfSM_fSE_fSE_NSW_13MmaSimtPolicyINSB_ILi4ELi8EEENSD_19RowMajorInterleavedILi2EEENS6_ILi4ELi4ELi1EEEEELi1ELNS_16ComplexTransformE0ELS15_0EbEENSB_ILi4ELi0EEENSB_ILi0ELi0EEELi1EEENS_21NumericArrayConverterIffLi4ELNS_15FloatRoundStyleE2ENS8_6thread14UnaryTransform8IdentityEEES1F_bEENS_8epilogue11threadblock8EpilogueIS7_S16_Li1ENS1I_22PredicatedTileIteratorINS1I_26OutputTileOptimalThreadMapINS1I_15OutputTileShapeILi128ELi1ELi4ELi4ELi1EEENS1M_ILi1ELi4ELi2ELi1ELi8EEELi256ELi1ELi32EEEfLb0ESJ_Lb0EEENS1H_4warp20FragmentIteratorSimtISY_NS1_6thread3MmaINS6_ILi8ELi8ELi1EEEfSM_fSE_fSE_NS_4arch13OpMultiplyAddEbEESE_S14_EENS1R_16TileIteratorSimtISY_S1Y_fSE_S14_EENS1I_18SharedLoadIteratorINS1P_18CompactedThreadMapEfLi4EEENS1H_6thread17LinearCombinationIfLi1EffLNS25_9ScaleType4KindE0ELS1B_2EfEENSB_ILi0ELi17EEELi1ELi1EEENS4_37GemmBatchedIdentityThreadblockSwizzleEEEEEvNT_6ParamsE:
        .type           _ZN7cutlass6KernelINS_4gemm6kernel11GemmBatchedINS1_11threadblock12MmaPipelinedINS1_9GemmShapeILi128ELi128ELi8EEENS_9transform11threadblock22PredicatedTileIteratorINS_11MatrixShapeILi128ELi8EEEfNS_6layout8RowMajorELi1ENS8_30PitchLinearStripminedThreadMapINS_16PitchLinearShapeILi8ELi128EEELi256ELi1EEELi1ELb0ENSD_9NoPermuteEEENS9_19RegularTileIteratorISC_fNSD_11ColumnMajorELi1ENS8_33TransposePitchLinearThreadMapSimtISI_EELi4EEENSA_INSB_ILi8ELi128EEEfSE_Li0ENSF_INSG_ILi128ELi8EEELi256ELi1EEELi1ELb0ESJ_EENSL_ISQ_fSE_Li0ESS_Li4EEEfSE_NS4_9MmaPolicyINS1_4warp7MmaSimtINS6_ILi32ELi64ELi8EEEfSM_fSE_fSE_NSW_13MmaSimtPolicyINSB_ILi4ELi8EEENSD_19RowMajorInterleavedILi2EEENS6_ILi4ELi4ELi1EEEEELi1ELNS_16ComplexTransformE0ELS15_0EbEENSB_ILi4ELi0EEENSB_ILi0ELi0EEELi1EEENS_21NumericArrayConverterIffLi4ELNS_15FloatRoundStyleE2ENS8_6thread14UnaryTransform8IdentityEEES1F_bEENS_8epilogue11threadblock8EpilogueIS7_S16_Li1ENS1I_22PredicatedTileIteratorINS1I_26OutputTileOptimalThreadMapINS1I_15OutputTileShapeILi128ELi1ELi4ELi4ELi1EEENS1M_ILi1ELi4ELi2ELi1ELi8EEELi256ELi1ELi32EEEfLb0ESJ_Lb0EEENS1H_4warp20FragmentIteratorSimtISY_NS1_6thread3MmaINS6_ILi8ELi8ELi1EEEfSM_fSE_fSE_NS_4arch13OpMultiplyAddEbEESE_S14_EENS1R_16TileIteratorSimtISY_S1Y_fSE_S14_EENS1I_18SharedLoadIteratorINS1P_18CompactedThreadMapEfLi4EEENS1H_6thread17LinearCombinationIfLi1EffLNS25_9ScaleType4KindE0ELS1B_2EfEENSB_ILi0ELi17EEELi1ELi1EEENS4_37GemmBatchedIdentityThreadblockSwizzleEEEEEvNT_6ParamsE,@function
        .size           _ZN7cutlass6KernelINS_4gemm6kernel11GemmBatchedINS1_11threadblock12MmaPipelinedINS1_9GemmShapeILi128ELi128ELi8EEENS_9transform11threadblock22PredicatedTileIteratorINS_11MatrixShapeILi128ELi8EEEfNS_6layout8RowMajorELi1ENS8_30PitchLinearStripminedThreadMapINS_16PitchLinearShapeILi8ELi128EEELi256ELi1EEELi1ELb0ENSD_9NoPermuteEEENS9_19RegularTileIteratorISC_fNSD_11ColumnMajorELi1ENS8_33TransposePitchLinearThreadMapSimtISI_EELi4EEENSA_INSB_ILi8ELi128EEEfSE_Li0ENSF_INSG_ILi128ELi8EEELi256ELi1EEELi1ELb0ESJ_EENSL_ISQ_fSE_Li0ESS_Li4EEEfSE_NS4_9MmaPolicyINS1_4warp7MmaSimtINS6_ILi32ELi64ELi8EEEfSM_fSE_fSE_NSW_13MmaSimtPolicyINSB_ILi4ELi8EEENSD_19RowMajorInterleavedILi2EEENS6_ILi4ELi4ELi1EEEEELi1ELNS_16ComplexTransformE0ELS15_0EbEENSB_ILi4ELi0EEENSB_ILi0ELi0EEELi1EEENS_21NumericArrayConverterIffLi4ELNS_15FloatRoundStyleE2ENS8_6thread14UnaryTransform8IdentityEEES1F_bEENS_8epilogue11threadblock8EpilogueIS7_S16_Li1ENS1I_22PredicatedTileIteratorINS1I_26OutputTileOptimalThreadMapINS1I_15OutputTileShapeILi128ELi1ELi4ELi4ELi1EEENS1M_ILi1ELi4ELi2ELi1ELi8EEELi256ELi1ELi32EEEfLb0ESJ_Lb0EEENS1H_4warp20FragmentIteratorSimtISY_NS1_6thread3MmaINS6_ILi8ELi8ELi1EEEfSM_fSE_fSE_NS_4arch13OpMultiplyAddEbEESE_S14_EENS1R_16TileIteratorSimtISY_S1Y_fSE_S14_EENS1I_18SharedLoadIteratorINS1P_18CompactedThreadMapEfLi4EEENS1H_6thread17LinearCombinationIfLi1EffLNS25_9ScaleType4KindE0ELS1B_2EfEENSB_ILi0ELi17EEELi1ELi1EEENS4_37GemmBatchedIdentityThreadblockSwizzleEEEEEvNT_6ParamsE,(.L_x_26 - _ZN7cutlass6KernelINS_4gemm6kernel11GemmBatchedINS1_11threadblock12MmaPipelinedINS1_9GemmShapeILi128ELi128ELi8EEENS_9transform11threadblock22PredicatedTileIteratorINS_11MatrixShapeILi128ELi8EEEfNS_6layout8RowMajorELi1ENS8_30PitchLinearStripminedThreadMapINS_16PitchLinearShapeILi8ELi128EEELi256ELi1EEELi1ELb0ENSD_9NoPermuteEEENS9_19RegularTileIteratorISC_fNSD_11ColumnMajorELi1ENS8_33TransposePitchLinearThreadMapSimtISI_EELi4EEENSA_INSB_ILi8ELi128EEEfSE_Li0ENSF_INSG_ILi128ELi8EEELi256ELi1EEELi1ELb0ESJ_EENSL_ISQ_fSE_Li0ESS_Li4EEEfSE_NS4_9MmaPolicyINS1_4warp7MmaSimtINS6_ILi32ELi64ELi8EEEfSM_fSE_fSE_NSW_13MmaSimtPolicyINSB_ILi4ELi8EEENSD_19RowMajorInterleavedILi2EEENS6_ILi4ELi4ELi1EEEEELi1ELNS_16ComplexTransformE0ELS15_0EbEENSB_ILi4ELi0EEENSB_ILi0ELi0EEELi1EEENS_21NumericArrayConverterIffLi4ELNS_15FloatRoundStyleE2ENS8_6thread14UnaryTransform8IdentityEEES1F_bEENS_8epilogue11threadblock8EpilogueIS7_S16_Li1ENS1I_22PredicatedTileIteratorINS1I_26OutputTileOptimalThreadMapINS1I_15OutputTileShapeILi128ELi1ELi4ELi4ELi1EEENS1M_ILi1ELi4ELi2ELi1ELi8EEELi256ELi1ELi32EEEfLb0ESJ_Lb0EEENS1H_4warp20FragmentIteratorSimtISY_NS1_6thread3MmaINS6_ILi8ELi8ELi1EEEfSM_fSE_fSE_NS_4arch13OpMultiplyAddEbEESE_S14_EENS1R_16TileIteratorSimtISY_S1Y_fSE_S14_EENS1I_18SharedLoadIteratorINS1P_18CompactedThreadMapEfLi4EEENS1H_6thread17LinearCombinationIfLi1EffLNS25_9ScaleType4KindE0ELS1B_2EfEENSB_ILi0ELi17EEELi1ELi1EEENS4_37GemmBatchedIdentityThreadblockSwizzleEEEEEvNT_6ParamsE)
        .other          _ZN7cutlass6KernelINS_4gemm6kernel11GemmBatchedINS1_11threadblock12MmaPipelinedINS1_9GemmShapeILi128ELi128ELi8EEENS_9transform11threadblock22PredicatedTileIteratorINS_11MatrixShapeILi128ELi8EEEfNS_6layout8RowMajorELi1ENS8_30PitchLinearStripminedThreadMapINS_16PitchLinearShapeILi8ELi128EEELi256ELi1EEELi1ELb0ENSD_9NoPermuteEEENS9_19RegularTileIteratorISC_fNSD_11ColumnMajorELi1ENS8_33TransposePitchLinearThreadMapSimtISI_EELi4EEENSA_INSB_ILi8ELi128EEEfSE_Li0ENSF_INSG_ILi128ELi8EEELi256ELi1EEELi1ELb0ESJ_EENSL_ISQ_fSE_Li0ESS_Li4EEEfSE_NS4_9MmaPolicyINS1_4warp7MmaSimtINS6_ILi32ELi64ELi8EEEfSM_fSE_fSE_NSW_13MmaSimtPolicyINSB_ILi4ELi8EEENSD_19RowMajorInterleavedILi2EEENS6_ILi4ELi4ELi1EEEEELi1ELNS_16ComplexTransformE0ELS15_0EbEENSB_ILi4ELi0EEENSB_ILi0ELi0EEELi1EEENS_21NumericArrayConverterIffLi4ELNS_15FloatRoundStyleE2ENS8_6thread14UnaryTransform8IdentityEEES1F_bEENS_8epilogue11threadblock8EpilogueIS7_S16_Li1ENS1I_22PredicatedTileIteratorINS1I_26OutputTileOptimalThreadMapINS1I_15OutputTileShapeILi128ELi1ELi4ELi4ELi1EEENS1M_ILi1ELi4ELi2ELi1ELi8EEELi256ELi1ELi32EEEfLb0ESJ_Lb0EEENS1H_4warp20FragmentIteratorSimtISY_NS1_6thread3MmaINS6_ILi8ELi8ELi1EEEfSM_fSE_fSE_NS_4arch13OpMultiplyAddEbEESE_S14_EENS1R_16TileIteratorSimtISY_S1Y_fSE_S14_EENS1I_18SharedLoadIteratorINS1P_18CompactedThreadMapEfLi4EEENS1H_6thread17LinearCombinationIfLi1EffLNS25_9ScaleType4KindE0ELS1B_2EfEENSB_ILi0ELi17EEELi1ELi1EEENS4_37GemmBatchedIdentityThreadblockSwizzleEEEEEvNT_6ParamsE,@"STO_CUDA_ENTRY STV_DEFAULT"
_ZN7cutlass6KernelINS_4gemm6kernel11GemmBatchedINS1_11threadblock12MmaPipelinedINS1_9GemmShapeILi128ELi128ELi8EEENS_9transform11threadblock22PredicatedTileIteratorINS_11MatrixShapeILi128ELi8EEEfNS_6layout8RowMajorELi1ENS8_30PitchLinearStripminedThreadMapINS_16PitchLinearShapeILi8ELi128EEELi256ELi1EEELi1ELb0ENSD_9NoPermuteEEENS9_19RegularTileIteratorISC_fNSD_11ColumnMajorELi1ENS8_33TransposePitchLinearThreadMapSimtISI_EELi4EEENSA_INSB_ILi8ELi128EEEfSE_Li0ENSF_INSG_ILi128ELi8EEELi256ELi1EEELi1ELb0ESJ_EENSL_ISQ_fSE_Li0ESS_Li4EEEfSE_NS4_9MmaPolicyINS1_4warp7MmaSimtINS6_ILi32ELi64ELi8EEEfSM_fSE_fSE_NSW_13MmaSimtPolicyINSB_ILi4ELi8EEENSD_19RowMajorInterleavedILi2EEENS6_ILi4ELi4ELi1EEEEELi1ELNS_16ComplexTransformE0ELS15_0EbEENSB_ILi4ELi0EEENSB_ILi0ELi0EEELi1EEENS_21NumericArrayConverterIffLi4ELNS_15FloatRoundStyleE2ENS8_6thread14UnaryTransform8IdentityEEES1F_bEENS_8epilogue11threadblock8EpilogueIS7_S16_Li1ENS1I_22PredicatedTileIteratorINS1I_26OutputTileOptimalThreadMapINS1I_15OutputTileShapeILi128ELi1ELi4ELi4ELi1EEENS1M_ILi1ELi4ELi2ELi1ELi8EEELi256ELi1ELi32EEEfLb0ESJ_Lb0EEENS1H_4warp20FragmentIteratorSimtISY_NS1_6thread3MmaINS6_ILi8ELi8ELi1EEEfSM_fSE_fSE_NS_4arch13OpMultiplyAddEbEESE_S14_EENS1R_16TileIteratorSimtISY_S1Y_fSE_S14_EENS1I_18SharedLoadIteratorINS1P_18CompactedThreadMapEfLi4EEENS1H_6thread17LinearCombinationIfLi1EffLNS25_9ScaleType4KindE0ELS1B_2EfEENSB_ILi0ELi17EEELi1ELi1EEENS4_37GemmBatchedIdentityThreadblockSwizzleEEEEEvNT_6ParamsE:
[----:B------:R-:W-:Y:S08]  /*0000*/  LDC R1, c[0x0][0x37c] ;  /* 0x0000df00ff017b82 */ /* 0x000ff00000000800 */
[----:B------:R-:W0:Y:S01]  /*0010*/  S2UR UR8, SR_CTAID.Y ;  /* 0x00000000000879c3 */ /* 0x000e220000002600 */
[----:B------:R-:W1:Y:S01]  /*0020*/  LDCU UR16, c[0x0][0x398] ;  /* 0x00007300ff1077ac */ /* 0x000e620008000800 */
[----:B------:R-:W2:Y:S06]  /*0030*/  LDCU UR5, c[0x0][0x390] ;  /* 0x00007200ff0577ac */ /* 0x000eac0008000800 */
[----:B------:R-:W3:Y:S01]  /*0040*/  S2UR UR6, SR_CTAID.X ;  /* 0x00000000000679c3 */ /* 0x000ee20000002500 */
[----:B------:R-:W-:Y:S01]  /*0050*/  UMOV UR7, 0xffffffff ;  /* 0xffffffff00077882 */ /* 0x000fe20000000000 */
[----:B------:R-:W4:Y:S01]  /*0060*/  LDCU UR4, c[0x0][0x38c] ;  /* 0x00007180ff0477ac */ /* 0x000f220008000800 */
[----:B-1----:R-:W-:-:S02]  /*0070*/  USHF.L.U32 UR7, UR7, UR16, URZ ;  /* 0x0000001007077299 */ /* 0x002fc400080006ff */
[----:B0-----:R-:W-:Y:S02]  /*0080*/  USHF.L.U32 UR8, UR8, UR16, URZ ;  /* 0x0000001008087299 */ /* 0x001fe400080006ff */
[----:B---3--:R-:W-:Y:S02]  /*0090*/  ULOP3.LUT UR7, UR6, UR7, URZ, 0x30, !UPT ;  /* 0x0000000706077292 */ /* 0x008fe4000f8e30ff */
[----:B------:R-:W-:Y:S02]  /*00a0*/  USHF.R.U32.HI UR16, URZ, UR16, UR6 ;  /* 0x00000010ff107299 */ /* 0x000fe40008011606 */
[----:B------:R-:W-:-:S04]  /*00b0*/  UIADD3 UR15, UPT, UPT, UR8, UR7, URZ ;  /* 0x00000007080f7290 */ /* 0x000fc8000fffe0ff */
[----:B--2---:R-:W-:-:S04]  /*00c0*/  UISETP.GE.AND UP0, UPT, UR15, UR5, UPT ;  /* 0x000000050f00728c */ /* 0x004fc8000bf06270 */
[----:B----4-:R-:W-:-:S06]  /*00d0*/  UISETP.GE.OR UP0, UPT, UR16, UR4, UP0 ;  /* 0x000000041000728c */ /* 0x010fcc0008706670 */
[----:B------:R-:W-:-:S13]  /*00e0*/  PLOP3.LUT P0, PT, PT, PT, UP0, 0x80, 0x8 ;  /* 0x000000000008781c */ /* 0x000fda0003f0f008 */
[----:B------:R-:W-:Y:S05]  /*00f0*/  @P0 EXIT ;  /* 0x000000000000094d */ /* 0x000fea0003800000 */
[----:B------:R-:W0:Y:S08]  /*0100*/  S2UR UR14, SR_CTAID.Z ;  /* 0x00000000000e79c3 */ /* 0x000e300000002700 */
[----:B------:R-:W0:Y:S02]  /*0110*/  LDC R0, c[0x0][0x4e8] ;  /* 0x00013a00ff007b82 */ /* 0x000e240000000800 */
[----:B0-----:R-:W-:-:S13]  /*0120*/  ISETP.LE.AND P0, PT, R0, UR14, PT ;  /* 0x0000000e00007c0c */ /* 0x001fda000bf03270 */
[----:B------:R-:W-:Y:S05]  /*0130*/  @P0 EXIT ;  /* 0x000000000000094d */ /* 0x000fea0003800000 */
[----:B------:R-:W0:Y:S01]  /*0140*/  S2R R65, SR_TID.X ;  /* 0x0000000000417919 */ /* 0x000e220000002100 */
[----:B------:R-:W1:Y:S01]  /*0150*/  S2UR UR24, SR_CgaCtaId ;  /* 0x00000000001879c3 */ /* 0x000e620000008800 */
[----:B------:R-:W2:Y:S01]  /*0160*/  LDCU.64 UR10, c[0x0][0x3e8] ;  /* 0x00007d00ff0a77ac */ /* 0x000ea20008000a00 */
[----:B------:R-:W3:Y:S01]  /*0170*/  LDCU.128 UR4, c[0x0][0x3b0] ;  /* 0x00007600ff0477ac */ /* 0x000ee20008000c00 */
[----:B------:R-:W2:Y:S01]  /*0180*/  LDCU.64 UR8, c[0x0][0x3f0] ;  /* 0x00007e00ff0877ac */ /* 0x000ea20008000a00 */
[----:B------:R-:W4:Y:S01]  /*0190*/  LDCU.64 UR18, c[0x0][0x358] ;  /* 0x00006b00ff1277ac */ /* 0x000f220008000a00 */
[----:B------:R-:W0:Y:S01]  /*01a0*/  LDCU UR13, c[0x0][0x4ec] ;  /* 0x00009d80ff0d77ac */ /* 0x000e220008000800 */
[----:B------:R-:W0:Y:S01]  /*01b0*/  LDCU UR12, c[0x0][0x4c0] ;  /* 0x00009800ff0c77ac */ /* 0x000e220008000800 */
[----:B---3--:R-:W-:Y:S02]  /*01c0*/  UIADD3 UR22, UP1, UPT, UR4, -UR6, URZ ;  /* 0x8000000604167290 */ /* 0x008fe4000ff3e0ff */
[----:B--2---:R-:W-:Y:S01]  /*01d0*/  UIADD3 UR23, UP0, UPT, UR10, -UR8, URZ ;  /* 0x800000080a177290 */ /* 0x004fe2000ff1e0ff */
[----:B------:R-:W-:Y:S01]  /*01e0*/  UMOV UR4, 0x400 ;  /* 0x0000040000047882 */ /* 0x000fe20000000000 */
[----:B------:R-:W2:Y:S01]  /*01f0*/  LDCU UR17, c[0x0][0x4c4] ;  /* 0x00009880ff1177ac */ /* 0x000ea20008000800 */
[----:B0-----:R-:W-:-:S02]  /*0200*/  SHF.R.U32.HI R107, RZ, 0x7, R65 ;  /* 0x00000007ff6b7819 */ /* 0x001fc40000011641 */
[----:B------:R-:W-:Y:S01]  /*0210*/  LOP3.LUT R108, R65, 0x7, RZ, 0xc0, !PT ;  /* 0x00000007416c7812 */ /* 0x000fe200078ec0ff */
[----:B------:R-:W-:Y:S02]  /*0220*/  UIADD3.X UR25, UPT, UPT, UR5, ~UR7, URZ, UP1, !UPT ;  /* 0x8000000705197290 */ /* 0x000fe40008ffe4ff */
[----:B------:R-:W-:Y:S02]  /*0230*/  UIADD3.X UR26, UPT, UPT, UR11, ~UR9, URZ, UP0, !UPT ;  /* 0x800000090b1a7290 */ /* 0x000fe400087fe4ff */
[----:B-1--4-:R-:W-:-:S12]  /*0240*/  ULEA UR24, UR24, UR4, 0x18 ;  /* 0x0000000418187291 */ /* 0x012fd8000f8ec0ff */
.L_x_11:
[----:B0-----:R-:W0:Y:S01]  /*0250*/  LDCU UR21, c[0x0][0x388] ;  /* 0x00007100ff1577ac */ /* 0x001e220008000800 */
[----:B-1----:R-:W1:Y:S01]  /*0260*/  LDC.64 R4, c[0x0][0x3d0] ;  /* 0x0000f400ff047b82 */ /* 0x002e620000000a00 */
[----:B------:R-:W-:Y:S01]  /*0270*/  SHF.R.U32.HI R17, RZ, 0x3, R65 ;  /* 0x00000003ff117819 */ /* 0x000fe20000011641 */
[----:B------:R-:W-:Y:S01]  /*0280*/  IMAD.MOV.U32 R109, RZ, RZ, RZ ;  /* 0x000000ffff6d7224 */ /* 0x000fe200078e00ff */
[----:B------:R-:W3:Y:S01]  /*0290*/  LDCU.64 UR4, c[0x0][0x3a0] ;  /* 0x00007400ff0477ac */ /* 0x000ee20008000a00 */
[----:B------:R-:W-:Y:S01]  /*02a0*/  LOP3.LUT R15, R65, 0x7f, RZ, 0xc0, !PT ;  /* 0x0000007f410f7812 */ /* 0x000fe200078ec0ff */
[----:B------:R-:W-:Y:S01]  /*02b0*/  IMAD.U32 R14, RZ, RZ, UR15 ;  /* 0x0000000fff0e7e24 */ /* 0x000fe2000f8e00ff */
[----:B------:R-:W-:Y:S02]  /*02c0*/  USHF.L.U32 UR6, UR16, 0x7, URZ ;  /* 0x0000000710067899 */ /* 0x000fe400080006ff */
[----:B------:R-:W4:Y:S01]  /*02d0*/  LDC.64 R2, c[0x0][0x3d8] ;  /* 0x0000f600ff027b82 */ /* 0x000f220000000a00 */
[----:B------:R-:W-:Y:S01]  /*02e0*/  UIMAD.WIDE UR28, UR14, 0x4, URZ ;  /* 0x000000040e1c78a5 */ /* 0x000fe2000f8e02ff */
[----:B------:R-:W-:Y:S01]  /*02f0*/  IMAD R14, R14, 0x80, R15 ;  /* 0x000000800e0e7824 */ /* 0x000fe200078e020f */
[----:B------:R-:W5:Y:S01]  /*0300*/  LDCU.64 UR10, c[0x0][0x380] ;  /* 0x00007000ff0a77ac */ /* 0x000f620008000a00 */
[----:B------:R-:W-:Y:S01]  /*0310*/  IMAD.MOV.U32 R13, RZ, RZ, RZ ;  /* 0x000000ffff0d7224 */ /* 0x000fe200078e00ff */
[----:B------:R-:W-:-:S02]  /*0320*/  LOP3.LUT R12, R17, UR6, RZ, 0xfc, !PT ;  /* 0x00000006110c7c12 */ /* 0x000fc4000f8efcff */
[----:B------:R-:W-:Y:S01]  /*0330*/  SHF.R.S32.HI R15, RZ, 0x1f, R14 ;  /* 0x0000001fff0f7819 */ /* 0x000fe2000001140e */
[----:B------:R-:W2:Y:S01]  /*0340*/  LDCU.64 UR8, c[0x0][0x3f8] ;  /* 0x00007f00ff0877ac */ /* 0x000ea20008000a00 */
[----:B------:R-:W-:Y:S01]  /*0350*/  IMAD.MOV.U32 R11, RZ, RZ, RZ ;  /* 0x000000ffff0b7224 */ /* 0x000fe200078e00ff */
[----:B------:R-:W-:Y:S01]  /*0360*/  SHF.R.U32.HI R16, RZ, 0x5, R65 ;  /* 0x00000005ff107819 */ /* 0x000fe20000011641 */
[C---:B------:R-:W-:Y:S01]  /*0370*/  VIADD R10, R12.reuse, 0x20 ;  /* 0x000000200c0a7836 */ /* 0x040fe20000000000 */
[----:B0-----:R-:W-:Y:S01]  /*0380*/  USHF.R.S32.HI UR20, URZ, 0x1f, UR21 ;  /* 0x0000001fff147899 */ /* 0x001fe20008011415 */
[C---:B---3--:R-:W-:Y:S01]  /*0390*/  IMAD.WIDE.U32 R8, R12.reuse, UR4, R108 ;  /* 0x000000040c087c25 */ /* 0x048fe2000f8e006c */
[----:B------:R-:W0:Y:S01]  /*03a0*/  LDCU.64 UR6, c[0x0][0x3a8] ;  /* 0x00007500ff0677ac */ /* 0x000e220008000a00 */
[----:B------:R-:W3:Y:S02]  /*03b0*/  LDC R84, c[0x0][0x4ec] ;  /* 0x00013b00ff547b82 */ /* 0x000ee40000000800 */
[----:B------:R-:W-:Y:S01]  /*03c0*/  IMAD R7, R12, UR5, R9 ;  /* 0x000000050c077c24 */ /* 0x000fe2000f8e0209 */
[----:B------:R-:W-:Y:S01]  /*03d0*/  ULEA.HI UR20, UR20, UR21, URZ, 0x3 ;  /* 0x0000001514147291 */ /* 0x000fe2000f8f18ff */
[----:B-1----:R-:W-:Y:S01]  /*03e0*/  IMAD R0, R4, UR29, RZ ;  /* 0x0000001d04007c24 */ /* 0x002fe2000f8e02ff */
[----:B------:R-:W1:Y:S01]  /*03f0*/  LDCU.64 UR4, c[0x0][0x3c0] ;  /* 0x00007800ff0477ac */ /* 0x000e620008000a00 */
[C---:B------:R-:W-:Y:S01]  /*0400*/  IMAD.SHL.U32 R6, R8.reuse, 0x4, RZ ;  /* 0x0000000408067824 */ /* 0x040fe200078e00ff */
[----:B------:R-:W-:Y:S01]  /*0410*/  SHF.L.U64.HI R7, R8, 0x2, R7 ;  /* 0x0000000208077819 */ /* 0x000fe20000010207 */
[----:B------:R-:W-:Y:S01]  /*0420*/  IMAD R0, R5, UR28, R0 ;  /* 0x0000001c05007c24 */ /* 0x000fe2000f8e0200 */
[----:B------:R-:W-:Y:S01]  /*0430*/  ULOP3.LUT UR20, UR20, 0xfffffff8, URZ, 0xc0, !UPT ;  /* 0xfffffff814147892 */ /* 0x000fe2000f8ec0ff */
[----:B-----5:R-:W-:Y:S01]  /*0440*/  ISETP.GE.AND P1, PT, R14, UR11, PT ;  /* 0x0000000b0e007c0c */ /* 0x020fe2000bf26270 */
[----:B----4-:R-:W-:-:S02]  /*0450*/  IMAD.WIDE.U32 R14, R107, R2, R14 ;  /* 0x000000026b0e7225 */ /* 0x010fc400078e000e */
[----:B------:R-:W-:Y:S02]  /*0460*/  UIADD3 UR20, UPT, UPT, -UR20, UR21, URZ ;  /* 0x0000001514147290 */ /* 0x000fe4000fffe1ff */
[----:B------:R-:W-:Y:S02]  /*0470*/  IMAD.WIDE.U32 R8, R4, UR28, R6 ;  /* 0x0000001c04087c25 */ /* 0x000fe4000f8e0006 */
[----:B------:R-:W-:Y:S01]  /*0480*/  UISETP.NE.AND UP0, UPT, UR20, URZ, UPT ;  /* 0x000000ff1400728c */ /* 0x000fe2000bf05270 */
[----:B------:R-:W4:Y:S01]  /*0490*/  LDC.64 R4, c[0x0][0x408] ;  /* 0x00010200ff047b82 */ /* 0x000f220000000a00 */
[----:B------:R-:W-:Y:S02]  /*04a0*/  VIADD R6, R107, 0x2 ;  /* 0x000000026b067836 */ /* 0x000fe40000000000 */
[----:B------:R-:W-:Y:S01]  /*04b0*/  USEL UR20, UR20, 0x8, UP0 ;  /* 0x0000000814147887 */ /* 0x000fe20008000000 */
[----:B-1----:R-:W-:-:S03]  /*04c0*/  IADD3 R18, P0, PT, R8, UR4, RZ ;  /* 0x0000000408127c10 */ /* 0x002fc6000ff1e0ff */
[----:B------:R-:W-:Y:S01]  /*04d0*/  UISETP.LT.AND UP0, UPT, UR20, UR21, UPT ;  /* 0x000000151400728c */ /* 0x000fe2000bf01270 */
[----:B------:R-:W-:-:S03]  /*04e0*/  IADD3.X R19, PT, PT, R9, UR5, R0, P0, !PT ;  /* 0x0000000509137c10 */ /* 0x000fc600087fe400 */
[----:B------:R-:W-:Y:S01]  /*04f0*/  USEL UR21, UR20, UR21, UP0 ;  /* 0x0000001514157287 */ /* 0x000fe20008000000 */
[----:B------:R-:W-:Y:S01]  /*0500*/  IMAD R0, R107, R3, R15 ;  /* 0x000000036b007224 */ /* 0x000fe200078e020f */
[----:B------:R-:W1:Y:S01]  /*0510*/  LDCU.64 UR4, c[0x0][0x3e0] ;  /* 0x00007c00ff0477ac */ /* 0x000e620008000a00 */
[----:B0-----:R-:W-:-:S03]  /*0520*/  IADD3 R20, P0, PT, R18, UR6, RZ ;  /* 0x0000000612147c10 */ /* 0x001fc6000ff1e0ff */
[----:B------:R-:W-:Y:S02]  /*0530*/  ISETP.GE.AND P2, PT, R108, UR21, PT ;  /* 0x000000156c007c0c */ /* 0x000fe4000bf46270 */
[----:B------:R-:W-:Y:S02]  /*0540*/  ISETP.LT.AND P4, PT, R6, UR21, !P1 ;  /* 0x0000001506007c0c */ /* 0x000fe4000cf81270 */
[----:B------:R-:W-:Y:S02]  /*0550*/  ISETP.LT.AND P5, PT, R12, UR10, !P2 ;  /* 0x0000000a0c007c0c */ /* 0x000fe4000d7a1270 */
[----:B------:R-:W-:Y:S01]  /*0560*/  ISETP.LT.AND P3, PT, R10, UR10, !P2 ;  /* 0x0000000a0a007c0c */ /* 0x000fe2000d761270 */
[C---:B------:R-:W-:Y:S01]  /*0570*/  IMAD.SHL.U32 R6, R14.reuse, 0x4, RZ ;  /* 0x000000040e067824 */ /* 0x040fe200078e00ff */
[----:B------:R-:W-:Y:S01]  /*0580*/  SHF.L.U64.HI R7, R14, 0x2, R0 ;  /* 0x000000020e077819 */ /* 0x000fe20000010200 */
[----:B------:R-:W-:Y:S01]  /*0590*/  VIADD R8, R12, 0x40 ;  /* 0x000000400c087836 */ /* 0x000fe20000000000 */
[----:B------:R-:W-:Y:S01]  /*05a0*/  IADD3.X R21, PT, PT, R19, UR7, RZ, P0, !PT ;  /* 0x0000000713157c10 */ /* 0x000fe200087fe4ff */
[----:B----4-:R-:W-:Y:S01]  /*05b0*/  IMAD R0, R4, UR29, RZ ;  /* 0x0000001d04007c24 */ /* 0x010fe2000f8e02ff */
[----:B------:R-:W-:Y:S01]  /*05c0*/  IADD3 R14, P0, PT, R20, UR6, RZ ;  /* 0x00000006140e7c10 */ /* 0x000fe2000ff1e0ff */
[----:B------:R-:W-:-:S04]  /*05d0*/  IMAD.WIDE.U32 R6, R4, UR28, R6 ;  /* 0x0000001c04067c25 */ /* 0x000fc8000f8e0006 */
[----:B------:R0:W4:Y:S01]  /*05e0*/  @P5 LDG.E.LTC128B R13, desc[UR18][R18.64] ;  /* 0x00000012120d5981 */ /* 0x000122000c1e1920 */
[----:B------:R-:W-:Y:S01]  /*05f0*/  ISETP.LT.AND P5, PT, R8, UR10, !P2 ;  /* 0x0000000a08007c0c */ /* 0x000fe2000d7a1270 */
[----:B------:R-:W-:Y:S01]  /*0600*/  IMAD R5, R5, UR28, R0 ;  /* 0x0000001c05057c24 */ /* 0x000fe2000f8e0200 */
[----:B------:R-:W-:Y:S01]  /*0610*/  IADD3.X R15, PT, PT, R21, UR7, RZ, P0, !PT ;  /* 0x00000007150f7c10 */ /* 0x000fe200087fe4ff */
[----:B------:R5:W4:Y:S01]  /*0620*/  @P3 LDG.E.LTC128B R11, desc[UR18][R20.64] ;  /* 0x00000012140b3981 */ /* 0x000b22000c1e1920 */
[----:B--2---:R-:W-:Y:S01]  /*0630*/  IADD3 R24, P3, PT, R6, UR8, RZ ;  /* 0x0000000806187c10 */ /* 0x004fe2000ff7e0ff */
[----:B------:R-:W-:Y:S01]  /*0640*/  VIADD R0, R107, 0x4 ;  /* 0x000000046b007836 */ /* 0x000fe20000000000 */
[----:B------:R-:W-:Y:S01]  /*0650*/  IADD3 R68, P0, PT, R14, UR6, RZ ;  /* 0x000000060e447c10 */ /* 0x000fe2000ff1e0ff */
[----:B------:R-:W-:Y:S01]  /*0660*/  IMAD.MOV.U32 R9, RZ, RZ, RZ ;  /* 0x000000ffff097224 */ /* 0x000fe200078e00ff */
[----:B------:R-:W-:Y:S02]  /*0670*/  IADD3.X R25, PT, PT, R7, UR9, R5, P3, !PT ;  /* 0x0000000907197c10 */ /* 0x000fe40009ffe405 */
[----:B------:R-:W-:-:S02]  /*0680*/  CS2R R6, SRZ ;  /* 0x0000000000067805 */ /* 0x000fc4000001ff00 */
[----:B------:R-:W-:Y:S01]  /*0690*/  IADD3.X R69, PT, PT, R15, UR7, RZ, P0, !PT ;  /* 0x000000070f457c10 */ /* 0x000fe200087fe4ff */
[----:B0-----:R-:W-:Y:S01]  /*06a0*/  VIADD R18, R12, 0x60 ;  /* 0x000000600c127836 */ /* 0x001fe20000000000 */
[----:B------:R0:W2:Y:S04]  /*06b0*/  @P5 LDG.E.LTC128B R9, desc[UR18][R14.64] ;  /* 0x000000120e095981 */ /* 0x0000a8000c1e1920 */
[----:B------:R-:W-:Y:S02]  /*06c0*/  ISETP.LT.AND P2, PT, R18, UR10, !P2 ;  /* 0x0000000a12007c0c */ /* 0x000fe4000d741270 */
[----:B-1----:R-:W-:Y:S02]  /*06d0*/  IADD3 R22, P0, PT, R24, UR4, RZ ;  /* 0x0000000418167c10 */ /* 0x002fe4000ff1e0ff */
[----:B------:R-:W-:Y:S01]  /*06e0*/  ISETP.LT.AND P3, PT, R0, UR21, !P1 ;  /* 0x0000001500007c0c */ /* 0x000fe2000cf61270 */
[----:B------:R-:W-:Y:S01]  /*06f0*/  VIADD R0, R107, 0x6 ;  /* 0x000000066b007836 */ /* 0x000fe20000000000 */
[----:B------:R-:W-:-:S02]  /*0700*/  IADD3.X R23, PT, PT, R25, UR5, RZ, P0, !PT ;  /* 0x0000000519177c10 */ /* 0x000fc400087fe4ff */
[----:B-----5:R-:W-:Y:S02]  /*0710*/  IADD3 R20, P0, PT, R22, UR4, RZ ;  /* 0x0000000416147c10 */ /* 0x020fe4000ff1e0ff */
[----:B------:R-:W-:-:S03]  /*0720*/  ISETP.LT.AND P5, PT, R107, UR21, !P1 ;  /* 0x000000156b007c0c */ /* 0x000fc6000cfa1270 */
[----:B------:R-:W5:Y:S01]  /*0730*/  @P2 LDG.E.LTC128B R7, desc[UR18][R68.64] ;  /* 0x0000001244072981 */ /* 0x000f62000c1e1920 */
[----:B------:R-:W-:Y:S02]  /*0740*/  ISETP.LT.AND P2, PT, R0, UR21, !P1 ;  /* 0x0000001500007c0c */ /* 0x000fe4000cf41270 */
[----:B------:R-:W-:Y:S02]  /*0750*/  IADD3.X R21, PT, PT, R23, UR5, RZ, P0, !PT ;  /* 0x0000000517157c10 */ /* 0x000fe400087fe4ff */
[----:B------:R-:W-:Y:S01]  /*0760*/  CS2R R4, SRZ ;  /* 0x0000000000047805 */ /* 0x000fe2000001ff00 */
[----:B------:R-:W-:Y:S01]  /*0770*/  IMAD.MOV.U32 R0, RZ, RZ, RZ ;  /* 0x000000ffff007224 */ /* 0x000fe200078e00ff */
[----:B0-----:R-:W-:-:S03]  /*0780*/  IADD3 R14, P0, PT, R20, UR4, RZ ;  /* 0x00000004140e7c10 */ /* 0x001fc6000ff1e0ff */
[----:B------:R-:W5:Y:S01]  /*0790*/  @P5 LDG.E.LTC128B R6, desc[UR18][R24.64] ;  /* 0x0000001218065981 */ /* 0x000f62000c1e1920 */
[----:B------:R-:W-:-:S03]  /*07a0*/  IADD3.X R15, PT, PT, R21, UR5, RZ, P0, !PT ;  /* 0x00000005150f7c10 */ /* 0x000fc600087fe4ff */
[----:B------:R-:W5:Y:S04]  /*07b0*/  @P4 LDG.E.LTC128B R5, desc[UR18][R22.64] ;  /* 0x0000001216054981 */ /* 0x000f68000c1e1920 */
[----:B------:R0:W5:Y:S04]  /*07c0*/  @P3 LDG.E.LTC128B R4, desc[UR18][R20.64] ;  /* 0x0000001214043981 */ /* 0x000168000c1e1920 */
[----:B------:R1:W5:Y:S04]  /*07d0*/  @P2 LDG.E.LTC128B R0, desc[UR18][R14.64] ;  /* 0x000000120e002981 */ /* 0x000368000c1e1920 */
[----:B------:R-:W3:Y:S02]  /*07e0*/  SHFL.IDX PT, R16, R16, RZ, 0x1f ;  /* 0x00001fff10107589 */ /* 0x000ee400000e0000 */
[----:B---3--:R-:W-:-:S13]  /*07f0*/  R2UR UR4, R16 ;  /* 0x00000000100472ca */ /* 0x008fda00000e0000 */
[----:B------:R-:W-:-:S04]  /*0800*/  USHF.R.S32.HI UR21, URZ, 0x1f, UR4 ;  /* 0x0000001fff157899 */ /* 0x000fc80008011404 */
[----:B------:R-:W-:-:S04]  /*0810*/  ULEA.HI UR21, UR21, UR4, URZ, 0x3 ;  /* 0x0000000415157291 */ /* 0x000fc8000f8f18ff */
[----:B------:R-:W-:-:S04]  /*0820*/  ULOP3.LUT UR8, UR21, 0xfff8, URZ, 0xc0, !UPT ;  /* 0x0000fff815087892 */ /* 0x000fc8000f8ec0ff */
[----:B------:R-:W-:-:S04]  /*0830*/  UIADD3 UR8, UPT, UPT, UR4, -UR8, URZ ;  /* 0x8000000804087290 */ /* 0x000fc8000fffe0ff */
[----:B------:R-:W-:-:S04]  /*0840*/  UPRMT UR4, UR8, 0x8880, URZ ;  /* 0x0000888008047896 */ /* 0x000fc800080000ff */
[----:B------:R-:W-:Y:S01]  /*0850*/  UPRMT UR4, UR4, 0x7710, URZ ;  /* 0x0000771004047896 */ /* 0x000fe200080000ff */
[----:B------:R-:W3:Y:S03]  /*0860*/  S2UR UR7, SR_CgaCtaId ;  /* 0x00000000000779c3 */ /* 0x000ee60000008800 */
[----:B------:R-:W-:-:S04]  /*0870*/  USHF.R.U32.HI UR28, URZ, 0xd, UR4 ;  /* 0x0000000dff1c7899 */ /* 0x000fc80008011604 */
[----:B------:R-:W-:-:S04]  /*0880*/  ULOP3.LUT UR28, UR28, 0x3, URZ, 0xc0, !UPT ;  /* 0x000000031c1c7892 */ /* 0x000fc8000f8ec0ff */
[----:B------:R-:W-:-:S04]  /*0890*/  UIADD3 UR28, UPT, UPT, UR8, UR28, URZ ;  /* 0x0000001c081c7290 */ /* 0x000fc8000fffe0ff */
[----:B------:R-:W-:-:S04]  /*08a0*/  ULOP3.LUT UR5, UR28, 0xfffc, URZ, 0xc0, !UPT ;  /* 0x0000fffc1c057892 */ /* 0x000fc8000f8ec0ff */
[----:B------:R-:W-:Y:S02]  /*08b0*/  UIADD3 UR5, UPT, UPT, URZ, -UR5, URZ ;  /* 0x80000005ff057290 */ /* 0x000fe4000fffe0ff */
[----:B------:R-:W-:Y:S02]  /*08c0*/  UPRMT UR28, UR28, 0x8880, URZ ;  /* 0x000088801c1c7896 */ /* 0x000fe400080000ff */
[----:B------:R-:W-:Y:S01]  /*08d0*/  UPRMT UR5, UR5, 0x7710, URZ ;  /* 0x0000771005057896 */ /* 0x000fe200080000ff */
[----:B------:R-:W-:Y:S01]  /*08e0*/  ISETP.GE.AND P3, PT, R10, UR10, PT ;  /* 0x0000000a0a007c0c */ /* 0x000fe2000bf66270 */
[----:B------:R-:W-:Y:S01]  /*08f0*/  UMOV UR4, 0x400 ;  /* 0x0000040000047882 */ /* 0x000fe20000000000 */
[----:B------:R-:W-:Y:S01]  /*0900*/  ISETP.GE.AND P2, PT, R8, UR10, PT ;  /* 0x0000000a08007c0c */ /* 0x000fe2000bf46270 */
[----:B---3--:R-:W-:Y:S01]  /*0910*/  ULEA UR7, UR7, UR4, 0x18 ;  /* 0x0000000407077291 */ /* 0x008fe2000f8ec0ff */
[----:B------:R-:W-:Y:S01]  /*0920*/  SEL R10, RZ, 0x1, P1 ;  /* 0x00000001ff0a7807 */ /* 0x000fe20000800000 */
[----:B------:R-:W-:Y:S01]  /*0930*/  USHF.R.S32.HI UR28, URZ, 0x2, UR28 ;  /* 0x00000002ff1c7899 */ /* 0x000fe2000801141c */
[----:B------:R-:W-:Y:S01]  /*0940*/  SEL R19, RZ, 0x2, P1 ;  /* 0x00000002ff137807 */ /* 0x000fe20000800000 */
[----:B------:R-:W-:Y:S01]  /*0950*/  UIADD3 UR8, UPT, UPT, UR8, UR5, URZ ;  /* 0x0000000508087290 */ /* 0x000fe2000fffe0ff */
[----:B------:R-:W-:Y:S01]  /*0960*/  SEL R8, RZ, 0x4, P1 ;  /* 0x00000004ff087807 */ /* 0x000fe20000800000 */
[----:B------:R-:W-:-:S02]  /*0970*/  USHF.R.S32.HI UR4, URZ, 0x1f, UR20 ;  /* 0x0000001fff047899 */ /* 0x000fc40008011414 */
[----:B------:R-:W-:Y:S01]  /*0980*/  UPRMT UR28, UR28, 0x9910, URZ ;  /* 0x000099101c1c7896 */ /* 0x000fe200080000ff */
[----:B------:R-:W-:Y:S01]  /*0990*/  IADD3 R8, PT, PT, R8, R19, R10 ;  /* 0x0000001308087210 */ /* 0x000fe20007ffe00a */
[----:B------:R-:W-:Y:S01]  /*09a0*/  UPRMT UR5, UR8, 0x8880, URZ ;  /* 0x0000888008057896 */ /* 0x000fe200080000ff */
[----:B------:R-:W-:Y:S01]  /*09b0*/  SEL R19, RZ, 0x8, P1 ;  /* 0x00000008ff137807 */ /* 0x000fe20000800000 */
[----:B------:R-:W-:Y:S01]  /*09c0*/  USHF.R.S32.HI UR21, URZ, 0x3, UR21 ;  /* 0x00000003ff157899 */ /* 0x000fe20008011415 */
[----:B------:R-:W-:Y:S01]  /*09d0*/  ISETP.GE.AND P4, PT, R12, UR10, PT ;  /* 0x0000000a0c007c0c */ /* 0x000fe2000bf86270 */
[----:B------:R-:W-:Y:S02]  /*09e0*/  IMAD R10, R2, UR4, RZ ;  /* 0x00000004020a7c24 */ /* 0x000fe4000f8e02ff */
[----:B------:R-:W-:Y:S02]  /*09f0*/  ULEA UR4, UR21, UR28, 0x4 ;  /* 0x0000001c15047291 */ /* 0x000fe4000f8e20ff */
[----:B------:R-:W-:Y:S01]  /*0a00*/  UIMAD UR5, UR21, 0x21, UR5 ;  /* 0x00000021150578a4 */ /* 0x000fe2000f8e0205 */
[----:B------:R-:W-:Y:S01]  /*0a10*/  ISETP.GE.AND P0, PT, R18, UR10, PT ;  /* 0x0000000a12007c0c */ /* 0x000fe2000bf06270 */
[----:B------:R-:W-:Y:S01]  /*0a20*/  IMAD.IADD R104, R8, 0x1, R19 ;  /* 0x0000000108687824 */ /* 0x000fe200078e0213 */
[----:B------:R-:W-:Y:S01]  /*0a30*/  SEL R16, RZ, 0x1, P4 ;  /* 0x00000001ff107807 */ /* 0x000fe20002000000 */
[----:B------:R-:W-:Y:S01]  /*0a40*/  IMAD R8, R3, UR20, R10 ;  /* 0x0000001403087c24 */ /* 0x000fe2000f8e020a */
[----:B0-----:R-:W-:Y:S01]  /*0a50*/  SEL R21, RZ, 0x2, P3 ;  /* 0x00000002ff157807 */ /* 0x001fe20001800000 */
[----:B------:R-:W-:Y:S01]  /*0a60*/  IMAD.WIDE.U32 R18, R2, UR20, RZ ;  /* 0x0000001402127c25 */ /* 0x000fe2000f8e00ff */
[----:B------:R-:W-:Y:S01]  /*0a70*/  SEL R12, RZ, 0x4, P2 ;  /* 0x00000004ff0c7807 */ /* 0x000fe20001000000 */
[----:B------:R-:W-:-:S02]  /*0a80*/  USHF.L.U32 UR4, UR4, 0x4, URZ ;  /* 0x0000000404047899 */ /* 0x000fc400080006ff */
[----:B------:R-:W-:Y:S01]  /*0a90*/  USHF.L.U32 UR5, UR5, 0x3, URZ ;  /* 0x0000000305057899 */ /* 0x000fe200080006ff */
[----:B------:R-:W-:Y:S01]  /*0aa0*/  IADD3 R12, PT, PT, R12, R21, R16 ;  /* 0x000000150c0c7210 */ /* 0x000fe20007ffe010 */
[----:B------:R-:W-:Y:S01]  /*0ab0*/  IMAD.IADD R2, R19, 0x1, R8 ;  /* 0x0000000113027824 */ /* 0x000fe200078e0208 */
[----:B------:R-:W-:Y:S02]  /*0ac0*/  SEL R103, RZ, 0x8, P0 ;  /* 0x00000008ff677807 */ /* 0x000fe40000000000 */
[----:B------:R-:W-:Y:S01]  /*0ad0*/  LEA R3, P0, R18, UR23, 0x2 ;  /* 0x0000001712037c11 */ /* 0x000fe2000f8010ff */
[----:B------:R-:W-:Y:S01]  /*0ae0*/  IMAD.U32 R67, RZ, RZ, UR4 ;  /* 0x00000004ff437e24 */ /* 0x000fe2000f8e00ff */
[----:B------:R-:W-:Y:S01]  /*0af0*/  UMOV UR4, UR22 ;  /* 0x0000001600047c82 */ /* 0x000fe20008000000 */
[----:B------:R-:W-:Y:S01]  /*0b00*/  IMAD.U32 R66, RZ, RZ, UR5 ;  /* 0x00000005ff427e24 */ /* 0x000fe2000f8e00ff */
[----:B------:R-:W-:Y:S01]  /*0b10*/  UMOV UR5, UR25 ;  /* 0x0000001900057c82 */ /* 0x000fe20008000000 */
[----:B------:R-:W-:Y:S01]  /*0b20*/  IMAD.IADD R103, R12, 0x1, R103 ;  /* 0x000000010c677824 */ /* 0x000fe200078e0267 */
[----:B------:R-:W-:Y:S01]  /*0b30*/  ISETP.GE.AND P1, PT, R84, 0x1, PT ;  /* 0x000000015400780c */ /* 0x000fe20003f26270 */
[----:B------:R-:W-:Y:S01]  /*0b40*/  IMAD.SHL.U32 R10, R65, 0x8, RZ ;  /* 0x00000008410a7824 */ /* 0x000fe200078e00ff */
[----:B------:R-:W-:Y:S01]  /*0b50*/  LOP3.LUT R12, R17, 0x2, RZ, 0xc0, !PT ;  /* 0x00000002110c7812 */ /* 0x000fe200078ec0ff */
[----:B------:R-:W-:Y:S01]  /*0b60*/  IMAD R106, R108, 0x84, R17 ;  /* 0x000000846c6a7824 */ /* 0x000fe200078e0211 */
[----:B------:R-:W-:Y:S01]  /*0b70*/  LEA.HI.X R111, R18, UR26, R2, 0x2, P0 ;  /* 0x0000001a126f7c11 */ /* 0x000fe200080f1402 */
[----:B------:R-:W-:Y:S01]  /*0b80*/  UIMAD.WIDE UR4, UR20, 0x4, UR4 ;  /* 0x00000004140478a5 */ /* 0x000fe2000f8e0204 */
[----:B------:R-:W-:Y:S01]  /*0b90*/  IADD3 R110, P0, PT, R3, R14, RZ ;  /* 0x0000000e036e7210 */ /* 0x000fe20007f1e0ff */
[----:B------:R-:W-:Y:S01]  /*0ba0*/  UIADD3 UR6, UPT, UPT, UR7, 0x2100, URZ ;  /* 0x0000210007067890 */ /* 0x000fe2000fffe0ff */
[----:B------:R-:W-:-:S02]  /*0bb0*/  LOP3.LUT R10, R10, 0x70, RZ, 0xc0, !PT ;  /* 0x000000700a0a7812 */ /* 0x000fc400078ec0ff */
[----:B------:R-:W-:Y:S02]  /*0bc0*/  LOP3.LUT R17, R12, 0x1, R65, 0xf8, !PT ;  /* 0x000000010c117812 */ /* 0x000fe400078ef841 */
[----:B------:R-:W-:Y:S01]  /*0bd0*/  LEA R106, R106, UR7, 0x2 ;  /* 0x000000076a6a7c11 */ /* 0x000fe2000f8e10ff */
[----:B------:R-:W-:Y:S01]  /*0be0*/  IMAD.X R111, R111, 0x1, R15, P0 ;  /* 0x000000016f6f7824 */ /* 0x000fe200000e060f */
[----:B------:R-:W-:Y:S01]  /*0bf0*/  LEA R3, R65, UR7, 0x2 ;  /* 0x0000000741037c11 */ /* 0x000fe2000f8e10ff */
[----:B------:R-:W-:Y:S01]  /*0c00*/  ULOP3.LUT UR20, UR8, 0xffff, URZ, 0xc0, !UPT ;  /* 0x0000ffff08147892 */ /* 0x000fe2000f8ec0ff */
[----:B------:R-:W-:Y:S01]  /*0c10*/  IADD3 R112, P0, PT, R68, UR4, RZ ;  /* 0x0000000444707c10 */ /* 0x000fe2000ff1e0ff */
[----:B------:R-:W-:Y:S01]  /*0c20*/  VIADD R10, R10, UR6 ;  /* 0x000000060a0a7c36 */ /* 0x000fe20008000000 */
[----:B------:R-:W-:Y:S01]  /*0c30*/  LEA R17, R17, UR7, 0x4 ;  /* 0x0000000711117c11 */ /* 0x000fe2000f8e20ff */
[----:B------:R-:W-:Y:S01]  /*0c40*/  UPRMT UR20, UR20, 0x8880, URZ ;  /* 0x0000888014147896 */ /* 0x000fe200080000ff */
[----:B------:R-:W-:-:S02]  /*0c50*/  LEA R65, R65, UR6, 0x2 ;  /* 0x0000000641417c11 */ /* 0x000fc4000f8e10ff */
[----:B------:R-:W-:Y:S01]  /*0c60*/  IADD3.X R113, PT, PT, R69, UR5, RZ, P0, !PT ;  /* 0x0000000545717c10 */ /* 0x000fe200087fe4ff */
[----:B------:R-:W-:Y:S01]  /*0c70*/  IMAD R67, R67, 0x10, R10 ;  /* 0x0000001043437824 */ /* 0x000fe200078e020a */
[----:B-1----:R-:W-:Y:S01]  /*0c80*/  CS2R R14, SRZ ;  /* 0x00000000000e7805 */ /* 0x002fe2000001ff00 */
[----:B------:R-:W-:Y:S01]  /*0c90*/  IMAD R66, R66, 0x10, R17 ;  /* 0x0000001042427824 */ /* 0x000fe200078e0211 */
[----:B------:R-:W-:Y:S02]  /*0ca0*/  CS2R R18, SRZ ;  /* 0x0000000000127805 */ /* 0x000fe4000001ff00 */
[----:B------:R-:W-:Y:S02]  /*0cb0*/  CS2R R20, SRZ ;  /* 0x0000000000147805 */ /* 0x000fe4000001ff00 */
[----:B------:R-:W-:Y:S02]  /*0cc0*/  CS2R R46, SRZ ;  /* 0x00000000002e7805 */ /* 0x000fe4000001ff00 */
[----:B------:R-:W-:-:S02]  /*0cd0*/  CS2R R50, SRZ ;  /* 0x0000000000327805 */ /* 0x000fc4000001ff00 */
[----:B------:R-:W-:Y:S02]  /*0ce0*/  CS2R R52, SRZ ;  /* 0x0000000000347805 */ /* 0x000fe4000001ff00 */
[----:B------:R-:W-:Y:S02]  /*0cf0*/  CS2R R16, SRZ ;  /* 0x0000000000107805 */ /* 0x000fe4000001ff00 */
[----:B------:R-:W-:Y:S02]  /*0d00*/  CS2R R44, SRZ ;  /* 0x00000000002c7805 */ /* 0x000fe4000001ff00 */
[----:B------:R-:W-:Y:S01]  /*0d10*/  CS2R R48, SRZ ;  /* 0x0000000000307805 */ /* 0x000fe2000001ff00 */
[----:B------:R-:W-:Y:S01]  /*0d20*/  IMAD.MOV.U32 R10, RZ, RZ, RZ ;  /* 0x000000ffff0a7224 */ /* 0x000fe200078e00ff */
[----:B------:R-:W-:Y:S02]  /*0d30*/  CS2R R22, SRZ ;  /* 0x0000000000167805 */ /* 0x000fe4000001ff00 */
[----:B------:R-:W-:-:S02]  /*0d40*/  CS2R R24, SRZ ;  /* 0x0000000000187805 */ /* 0x000fc4000001ff00 */
[----:B------:R-:W-:Y:S02]  /*0d50*/  CS2R R42, SRZ ;  /* 0x00000000002a7805 */ /* 0x000fe4000001ff00 */
[----:B------:R-:W-:Y:S02]  /*0d60*/  CS2R R54, SRZ ;  /* 0x0000000000367805 */ /* 0x000fe4000001ff00 */
[----:B------:R-:W-:Y:S02]  /*0d70*/  CS2R R56, SRZ ;  /* 0x0000000000387805 */ /* 0x000fe4000001ff00 */
[----:B------:R-:W-:Y:S02]  /*0d80*/  CS2R R40, SRZ ;  /* 0x0000000000287805 */ /* 0x000fe4000001ff00 */
        /* <DEDUP_REMOVED lines=9> */
[----:B------:R-:W-:Y:S01]  /*0e20*/  CS2R R62, SRZ ;  /* 0x00000000003e7805 */ /* 0x000fe2000001ff00 */
[----:B------:R-:W-:Y:S01]  /*0e30*/  IMAD.MOV.U32 R64, RZ, RZ, RZ ;  /* 0x000000ffff407224 */ /* 0x000fe200078e00ff */
[----:B----4-:R0:W-:Y:S04]  /*0e40*/  STS [R106], R13 ;  /* 0x0000000d6a007388 */ /* 0x0101e80000000800 */
[----:B------:R1:W-:Y:S04]  /*0e50*/  STS [R106+0x80], R11 ;  /* 0x0000800b6a007388 */ /* 0x0003e80000000800 */
[----:B--2---:R2:W-:Y:S01]  /*0e60*/  STS [R106+0x100], R9 ;  /* 0x000100096a007388 */ /* 0x0045e20000000800 */
[----:B0-----:R-:W-:Y:S01]  /*0e70*/  CS2R R12, SRZ ;  /* 0x00000000000c7805 */ /* 0x001fe2000001ff00 */
[----:B-1----:R-:W-:-:S02]  /*0e80*/  IMAD.MOV.U32 R11, RZ, RZ, RZ ;  /* 0x000000ffff0b7224 */ /* 0x002fc400078e00ff */
[----:B-----5:R-:W-:Y:S04]  /*0e90*/  STS [R106+0x180], R7 ;  /* 0x000180076a007388 */ /* 0x020fe80000000800 */
[----:B------:R0:W-:Y:S04]  /*0ea0*/  STS [R3+0x2100], R6 ;  /* 0x0021000603007388 */ /* 0x0001e80000000800 */
[----:B------:R-:W-:Y:S04]  /*0eb0*/  STS [R3+0x2500], R5 ;  /* 0x0025000503007388 */ /* 0x000fe80000000800 */
[----:B------:R1:W-:Y:S04]  /*0ec0*/  STS [R3+0x2900], R4 ;  /* 0x0029000403007388 */ /* 0x0003e80000000800 */
[----:B------:R3:W-:Y:S01]  /*0ed0*/  STS [R3+0x2d00], R0 ;  /* 0x002d000003007388 */ /* 0x0007e20000000800 */
[----:B--2---:R-:W-:-:S02]  /*0ee0*/  CS2R R8, SRZ ;  /* 0x0000000000087805 */ /* 0x004fc4000001ff00 */
[----:B0-----:R-:W-:Y:S02]  /*0ef0*/  CS2R R6, SRZ ;  /* 0x0000000000067805 */ /* 0x001fe4000001ff00 */
[----:B-1----:R-:W-:Y:S02]  /*0f00*/  CS2R R4, SRZ ;  /* 0x0000000000047805 */ /* 0x002fe4000001ff00 */
[----:B---3--:R-:W-:Y:S01]  /*0f10*/  CS2R R2, SRZ ;  /* 0x0000000000027805 */ /* 0x008fe2000001ff00 */
[----:B------:R-:W-:Y:S01]  /*0f20*/  IMAD.MOV.U32 R0, RZ, RZ, RZ ;  /* 0x000000ffff007224 */ /* 0x000fe200078e00ff */
[----:B------:R-:W-:Y:S06]  /*0f30*/  BAR.SYNC.DEFER_BLOCKING 0x0 ;  /* 0x0000000000007b1d */ /* 0x000fec0000010000 */
[----:B------:R-:W-:Y:S05]  /*0f40*/  @!P1 BRA `(.L_x_0) ;  /* 0x0000002400f09947 */ /* 0x000fea0003800000 */
[----:B------:R0:W1:Y:S01]  /*0f50*/  LDS.128 R68, [R66] ;  /* 0x0000000042447984 */ /* 0x0000620000000c00 */
[----:B------:R-:W-:Y:S01]  /*0f60*/  ISETP.GT.AND P0, PT, R84, 0x1, PT ;  /* 0x000000015400780c */ /* 0x000fe20003f04270 */
[----:B------:R-:W-:Y:S01]  /*0f70*/  VIADD R105, R65, 0x1000 ;  /* 0x0000100041697836 */ /* 0x000fe20000000000 */
[----:B------:R-:W-:Y:S01]  /*0f80*/  MOV R65, R67 ;  /* 0x0000004300417202 */ /* 0x000fe20000000f00 */
[----:B------:R0:W2:Y:S01]  /*0f90*/  LDS.128 R76, [R66+0x40] ;  /* 0x00004000424c7984 */ /* 0x0000a20000000c00 */
[----:B------:R-:W-:Y:S01]  /*0fa0*/  VIADD R106, R106, 0x1080 ;  /* 0x000010806a6a7836 */ /* 0x000fe20000000000 */
[----:B------:R-:W-:Y:S01]  /*0fb0*/  SEL R104, R104, RZ, P0 ;  /* 0x000000ff68687207 */ /* 0x000fe20000000000 */
[----:B------:R-:W-:Y:S01]  /*0fc0*/  IMAD.MOV.U32 R14, RZ, RZ, RZ ;  /* 0x000000ffff0e7224 */ /* 0x000fe200078e00ff */
[----:B------:R0:W3:Y:S01]  /*0fd0*/  LDS.128 R72, [R67] ;  /* 0x0000000043487984 */ /* 0x0000e20000000c00 */
[----:B------:R-:W-:Y:S01]  /*0fe0*/  SEL R103, R103, RZ, P0 ;  /* 0x000000ff67677207 */ /* 0x000fe20000000000 */
[----:B------:R-:W4:Y:S02]  /*0ff0*/  LDCU.64 UR10, c[0x0][0x3a8] ;  /* 0x00007500ff0a77ac */ /* 0x000f240008000a00 */
[----:B------:R0:W0:Y:S01]  /*1000*/  LDS.128 R80, [R67+0x80] ;  /* 0x0000800043507984 */ /* 0x0000220000000c00 */
[----:B------:R-:W0:Y:S01]  /*1010*/  LDCU.64 UR8, c[0x0][0x3e0] ;  /* 0x00007c00ff0877ac */ /* 0x000e220008000a00 */
[----:B------:R-:W0:Y:S01]  /*1020*/  LDCU.64 UR6, c[0x0][0x3e8] ;  /* 0x00007d00ff0677ac */ /* 0x000e220008000a00 */
[----:B------:R-:W0:Y:S01]  /*1030*/  LDCU.64 UR4, c[0x0][0x3b0] ;  /* 0x00007600ff0477ac */ /* 0x000e220008000a00 */
[----:B------:R-:W-:Y:S01]  /*1040*/  UMOV UR30, UR13 ;  /* 0x0000000d001e7c82 */ /* 0x000fe20008000000 */
[----:B------:R-:W-:-:S05]  /*1050*/  UMOV UR29, 0x1 ;  /* 0x00000001001d7882 */ /* 0x000fca0000000000 */
.L_x_1:
[----:B------:R-:W-:Y:S01]  /*1060*/  LDS.128 R84, [R66+0x210] ;  /* 0x0002100042547984 */ /* 0x000fe20000000c00 */
[CC--:B-1-34-:R-:W-:Y:S01]  /*1070*/  FFMA R63, R68.reuse, R72.reuse, R63 ;  /* 0x00000048443f7223 */ /* 0x0dafe2000000003f */
[CC--:B------:R-:W-:Y:S01]  /*1080*/  FFMA R64, R69.reuse, R72.reuse, R64 ;  /* 0x0000004845407223 */ /* 0x0c0fe20000000040 */
[-C--:B------:R-:W-:Y:S01]  /*1090*/  FFMA R62, R69, R73.reuse, R62 ;  /* 0x00000049453e7223 */ /* 0x080fe2000000003e */
[-C--:B------:R-:W-:Y:S01]  /*10a0*/  FFMA R61, R68, R73.reuse, R61 ;  /* 0x00000049443d7223 */ /* 0x080fe2000000003d */
[----:B------:R-:W1:Y:S01]  /*10b0*/  LDS.128 R88, [R65+0x200] ;  /* 0x0002000041587984 */ /* 0x000e620000000c00 */
[CC--:B------:R-:W-:Y:S01]  /*10c0*/  FFMA R59, R70.reuse, R72.reuse, R59 ;  /* 0x00000048463b7223 */ /* 0x0c0fe2000000003b */
[CC--:B------:R-:W-:Y:S01]  /*10d0*/  FFMA R60, R71.reuse, R72.reuse, R60 ;  /* 0x00000048473c7223 */ /* 0x0c0fe2000000003c */
[-C--:B------:R-:W-:Y:S01]  /*10e0*/  FFMA R58, R71, R73.reuse, R58 ;  /* 0x00000049473a7223 */ /* 0x080fe2000000003a */
[-C--:B------:R-:W-:Y:S01]  /*10f0*/  FFMA R57, R70, R73.reuse, R57 ;  /* 0x0000004946397223 */ /* 0x080fe20000000039 */
[CC--:B--2---:R-:W-:Y:S01]  /*1100*/  FFMA R55, R76.reuse, R72.reuse, R55 ;  /* 0x000000484c377223 */ /* 0x0c4fe20000000037 */
[CC--:B------:R-:W-:Y:S01]  /*1110*/  FFMA R56, R77.reuse, R72.reuse, R56 ;  /* 0x000000484d387223 */ /* 0x0c0fe20000000038 */
[-C--:B------:R-:W-:Y:S01]  /*1120*/  FFMA R54, R77, R73.reuse, R54 ;  /* 0x000000494d367223 */ /* 0x080fe20000000036 */
[-C--:B------:R-:W-:Y:S01]  /*1130*/  FFMA R53, R76, R73.reuse, R53 ;  /* 0x000000494c357223 */ /* 0x080fe20000000035 */
[CC--:B------:R-:W-:Y:S01]  /*1140*/  FFMA R51, R78.reuse, R72.reuse, R51 ;  /* 0x000000484e337223 */ /* 0x0c0fe20000000033 */
[C---:B------:R-:W-:Y:S01]  /*1150*/  FFMA R52, R79.reuse, R72, R52 ;  /* 0x000000484f347223 */ /* 0x040fe20000000034 */
[CC--:B------:R-:W-:Y:S01]  /*1160*/  FFMA R50, R79.reuse, R73.reuse, R50 ;  /* 0x000000494f327223 */ /* 0x0c0fe20000000032 */
[C---:B------:R-:W-:Y:S01]  /*1170*/  FFMA R48, R78.reuse, R73, R48 ;  /* 0x000000494e307223 */ /* 0x040fe20000000030 */
[CC--:B------:R-:W-:Y:S01]  /*1180*/  FFMA R49, R78.reuse, R74.reuse, R49 ;  /* 0x0000004a4e317223 */ /* 0x0c0fe20000000031 */
[CC--:B------:R-:W-:Y:S01]  /*1190*/  FFMA R47, R79.reuse, R74.reuse, R47 ;  /* 0x0000004a4f2f7223 */ /* 0x0c0fe2000000002f */
[-C--:B------:R-:W-:Y:S01]  /*11a0*/  FFMA R46, R79, R75.reuse, R46 ;  /* 0x0000004b4f2e7223 */ /* 0x080fe2000000002e */
[-C--:B------:R-:W-:Y:S01]  /*11b0*/  FFMA R45, R78, R75.reuse, R45 ;  /* 0x0000004b4e2d7223 */ /* 0x080fe2000000002d */
        /* <DEDUP_REMOVED lines=9> */
[C---:B------:R-:W-:Y:S01]  /*1250*/  FFMA R36, R69.reuse, R74, R36 ;  /* 0x0000004a45247223 */ /* 0x040fe20000000024 */
[CC--:B------:R-:W-:Y:S01]  /*1260*/  FFMA R34, R69.reuse, R75.reuse, R34 ;  /* 0x0000004b45227223 */ /* 0x0c0fe20000000022 */
[C---:B------:R-:W-:Y:S01]  /*1270*/  FFMA R33, R68.reuse, R75, R33 ;  /* 0x0000004b44217223 */ /* 0x040fe20000000021 */
[CC--:B0-----:R-:W-:Y:S01]  /*1280*/  FFMA R31, R68.reuse, R80.reuse, R31 ;  /* 0x00000050441f7223 */ /* 0x0c1fe2000000001f */
[----:B------:R-:W0:Y:S01]  /*1290*/  LDS.128 R72, [R66+0x250] ;  /* 0x0002500042487984 */ /* 0x000e220000000c00 */
        /* <DEDUP_REMOVED lines=24> */
[----:B------:R-:W2:Y:S01]  /*1420*/  LDS.128 R76, [R65+0x280] ;  /* 0x00028000414c7984 */ /* 0x000ea20000000c00 */
[CC--:B------:R-:W-:Y:S01]  /*1430*/  FFMA R8, R71.reuse, R82.reuse, R8 ;  /* 0x0000005247087223 */ /* 0x0c0fe20000000008 */
[-C--:B------:R-:W-:Y:S01]  /*1440*/  FFMA R6, R71, R83.reuse, R6 ;  /* 0x0000005347067223 */ /* 0x080fe20000000006 */
[-C--:B------:R-:W-:Y:S01]  /*1450*/  FFMA R5, R70, R83.reuse, R5 ;  /* 0x0000005346057223 */ /* 0x080fe20000000005 */
[CC--:B------:R-:W-:Y:S01]  /*1460*/  FFMA R3, R68.reuse, R82.reuse, R3 ;  /* 0x0000005244037223 */ /* 0x0c0fe20000000003 */
[C---:B------:R-:W-:Y:S01]  /*1470*/  FFMA R4, R69.reuse, R82, R4 ;  /* 0x0000005245047223 */ /* 0x040fe20000000004 */
[-C--:B------:R-:W-:Y:S01]  /*1480*/  FFMA R2, R69, R83.reuse, R2 ;  /* 0x0000005345027223 */ /* 0x080fe20000000002 */
[----:B------:R-:W-:Y:S01]  /*1490*/  FFMA R0, R68, R83, R0 ;  /* 0x0000005344007223 */ /* 0x000fe20000000000 */
[----:B------:R-:W-:Y:S01]  /*14a0*/  LOP3.LUT P1, RZ, R103, 0x1, RZ, 0xc0, !PT ;  /* 0x0000000167ff7812 */ /* 0x000fe2000782c0ff */
[----:B------:R-:W-:Y:S01]  /*14b0*/  LDS.128 R68, [R66+0x420] ;  /* 0x0004200042447984 */ /* 0x000fe20000000c00 */
[----:B------:R-:W-:Y:S01]  /*14c0*/  HFMA2 R102, -RZ, RZ, 0, 0 ;  /* 0x00000000ff667431 */ /* 0x000fe200000001ff */
[----:B------:R-:W-:Y:S02]  /*14d0*/  LOP3.LUT P0, RZ, R104, 0x1, RZ, 0xc0, !PT ;  /* 0x0000000168ff7812 */ /* 0x000fe4000780c0ff */
[----:B------:R-:W-:Y:S02]  /*14e0*/  CS2R R98, SRZ ;  /* 0x0000000000627805 */ /* 0x000fe4000001ff00 */
[----:B------:R-:W-:Y:S01]  /*14f0*/  CS2R R96, SRZ ;  /* 0x0000000000607805 */ /* 0x000fe2000001ff00 */
[----:B------:R-:W3:Y:S01]  /*1500*/  LDS.128 R80, [R65+0x400] ;  /* 0x0004000041507984 */ /* 0x000ee20000000c00 */
[----:B------:R-:W-:Y:S02]  /*1510*/  CS2R R100, SRZ ;  /* 0x0000000000647805 */ /* 0x000fe4000001ff00 */
[--C-:B------:R-:W-:Y:S01]  /*1520*/  SHF.R.U32.HI R67, RZ, 0x1, R104.reuse ;  /* 0x00000001ff437819 */ /* 0x100fe20000011668 */
[----:B------:R-:W-:Y:S01]  /*1530*/  UISETP.NE.AND UP0, UPT, UR29, 0x1, UPT ;  /* 0x000000011d00788c */ /* 0x000fe2000bf05270 */
[--C-:B------:R-:W-:Y:S01]  /*1540*/  SHF.R.U32.HI R92, RZ, 0x1, R103.reuse ;  /* 0x00000001ff5c7819 */ /* 0x100fe20000011667 */
[----:B------:R-:W-:Y:S01]  /*1550*/  UIADD3 UR27, UPT, UPT, UR30, -0x1, URZ ;  /* 0xffffffff1e1b7890 */ /* 0x000fe2000fffe0ff */
[----:B------:R-:W-:Y:S01]  /*1560*/  LOP3.LUT P3, RZ, R67, 0x1, RZ, 0xc0, !PT ;  /* 0x0000000143ff7812 */ /* 0x000fe2000786c0ff */
[----:B------:R5:W3:Y:S01]  /*1570*/  @P1 LDG.E.LTC128B R102, desc[UR18][R112.64] ;  /* 0x0000001270661981 */ /* 0x000ae2000c1e1920 */
[----:B----4-:R-:W-:Y:S01]  /*1580*/  IADD3 R116, P1, PT, R112, UR10, RZ ;  /* 0x0000000a70747c10 */ /* 0x010fe2000ff3e0ff */
[----:B------:R-:W-:Y:S01]  /*1590*/  ULOP3.LUT UR29, UR29, 0x1, URZ, 0x3c, !UPT ;  /* 0x000000011d1d7892 */ /* 0x000fe2000f8e3cff */
[----:B------:R-:W-:Y:S02]  /*15a0*/  LOP3.LUT P6, RZ, R92, 0x1, RZ, 0xc0, !PT ;  /* 0x000000015cff7812 */ /* 0x000fe400078cc0ff */
[----:B------:R4:W3:Y:S01]  /*15b0*/  @P0 LDG.E.LTC128B R98, desc[UR18][R110.64] ;  /* 0x000000126e620981 */ /* 0x0008e2000c1e1920 */
[----:B------:R-:W-:Y:S02]  /*15c0*/  IADD3 R114, P0, PT, R110, UR8, RZ ;  /* 0x000000086e727c10 */ /* 0x000fe4000ff1e0ff */
[----:B------:R-:W-:Y:S02]  /*15d0*/  IADD3.X R117, PT, PT, R113, UR11, RZ, P1, !PT ;  /* 0x0000000b71757c10 */ /* 0x000fe40008ffe4ff */
[----:B------:R-:W-:Y:S02]  /*15e0*/  IADD3.X R115, PT, PT, R111, UR9, RZ, P0, !PT ;  /* 0x000000096f737c10 */ /* 0x000fe400087fe4ff */
[----:B------:R-:W-:Y:S02]  /*15f0*/  IADD3 R94, P0, PT, R116, UR10, RZ ;  /* 0x0000000a745e7c10 */ /* 0x000fe4000ff1e0ff */
[--C-:B------:R-:W-:Y:S01]  /*1600*/  SHF.R.U32.HI R67, RZ, 0x2, R104.reuse ;  /* 0x00000002ff437819 */ /* 0x100fe20000011668 */
[----:B------:R1:W3:Y:S01]  /*1610*/  @P3 LDG.E.LTC128B R97, desc[UR18][R114.64] ;  /* 0x0000001272613981 */ /* 0x0002e2000c1e1920 */
[----:B------:R-:W-:Y:S02]  /*1620*/  IADD3.X R95, PT, PT, R117, UR11, RZ, P0, !PT ;  /* 0x0000000b755f7c10 */ /* 0x000fe400087fe4ff */
[----:B------:R-:W-:Y:S02]  /*1630*/  LOP3.LUT P2, RZ, R67, 0x1, RZ, 0xc0, !PT ;  /* 0x0000000143ff7812 */ /* 0x000fe4000784c0ff */
[----:B------:R-:W3:Y:S01]  /*1640*/  @P6 LDG.E.LTC128B R101, desc[UR18][R116.64] ;  /* 0x0000001274656981 */ /* 0x000ee2000c1e1920 */
[--C-:B------:R-:W-:Y:S02]  /*1650*/  SHF.R.U32.HI R93, RZ, 0x2, R103.reuse ;  /* 0x00000002ff5d7819 */ /* 0x100fe40000011667 */
[----:B------:R-:W-:Y:S02]  /*1660*/  SHF.R.U32.HI R92, RZ, 0x3, R103 ;  /* 0x00000003ff5c7819 */ /* 0x000fe40000011667 */
[----:B------:R-:W-:Y:S02]  /*1670*/  LOP3.LUT P5, RZ, R93, 0x1, RZ, 0xc0, !PT ;  /* 0x000000015dff7812 */ /* 0x000fe400078ac0ff */
[----:B------:R-:W-:Y:S02]  /*1680*/  LOP3.LUT P4, RZ, R92, 0x1, RZ, 0xc0, !PT ;  /* 0x000000015cff7812 */ /* 0x000fe4000788c0ff */
[----:B------:R-:W-:Y:S02]  /*1690*/  IADD3 R92, P0, PT, R114, UR8, RZ ;  /* 0x00000008725c7c10 */ /* 0x000fe4000ff1e0ff */
[----:B-----5:R-:W-:Y:S02]  /*16a0*/  IADD3 R112, P3, PT, R94, UR10, RZ ;  /* 0x0000000a5e707c10 */ /* 0x020fe4000ff7e0ff */
[----:B------:R-:W-:Y:S02]  /*16b0*/  IADD3.X R93, PT, PT, R115, UR9, RZ, P0, !PT ;  /* 0x00000009735d7c10 */ /* 0x000fe400087fe4ff */
[----:B----4-:R-:W-:Y:S02]  /*16c0*/  IADD3 R110, P0, PT, R92, UR8, RZ ;  /* 0x000000085c6e7c10 */ /* 0x010fe4000ff1e0ff */
[----:B------:R-:W-:Y:S01]  /*16d0*/  IADD3.X R113, PT, PT, R95, UR11, RZ, P3, !PT ;  /* 0x0000000b5f717c10 */ /* 0x000fe20009ffe4ff */
[----:B------:R-:W4:Y:S01]  /*16e0*/  @P5 LDG.E.LTC128B R100, desc[UR18][R94.64] ;  /* 0x000000125e645981 */ /* 0x000f22000c1e1920 */
[----:B------:R-:W-:Y:S02]  /*16f0*/  IADD3.X R111, PT, PT, R93, UR9, RZ, P0, !PT ;  /* 0x000000095d6f7c10 */ /* 0x000fe400087fe4ff */
[----:B------:R-:W-:Y:S02]  /*1700*/  SHF.R.U32.HI R67, RZ, 0x3, R104 ;  /* 0x00000003ff437819 */ /* 0x000fe40000011668 */
[----:B------:R5:W4:Y:S01]  /*1710*/  @P4 LDG.E.LTC128B R99, desc[UR18][R112.64] ;  /* 0x0000001270634981 */ /* 0x000b22000c1e1920 */
[----:B------:R-:W-:Y:S02]  /*1720*/  MOV R109, R66 ;  /* 0x00000042006d7202 */ /* 0x000fe40000000f00 */
[----:B------:R-:W-:Y:S02]  /*1730*/  LOP3.LUT P1, RZ, R67, 0x1, RZ, 0xc0, !PT ;  /* 0x0000000143ff7812 */ /* 0x000fe4000782c0ff */
[----:B------:R0:W4:Y:S01]  /*1740*/  @P2 LDG.E.LTC128B R96, desc[UR18][R92.64] ;  /* 0x000000125c602981 */ /* 0x000122000c1e1920 */
[----:B------:R-:W-:Y:S02]  /*1750*/  MOV R67, RZ ;  /* 0x000000ff00437202 */ /* 0x000fe40000000f00 */
[----:B-1----:R-:W-:Y:S08]  /*1760*/  MOV R114, R65 ;  /* 0x0000004100727202 */ /* 0x002ff00000000f00 */
[----:B------:R1:W4:Y:S01]  /*1770*/  @P1 LDG.E.LTC128B R67, desc[UR18][R110.64] ;  /* 0x000000126e431981 */ /* 0x000322000c1e1920 */
[----:B------:R-:W-:Y:S01]  /*1780*/  PLOP3.LUT P1, PT, PT, PT, UP0, 0x80, 0x8 ;  /* 0x000000000008781c */ /* 0x000fe20003f2f008 */
[----:B------:R-:W-:Y:S06]  /*1790*/  UISETP.GT.U32.AND UP0, UPT, UR30, 0x2, UPT ;  /* 0x000000021e00788c */ /* 0x000fec000bf04070 */
[----:B------:R-:W-:Y:S01]  /*17a0*/  PLOP3.LUT P0, PT, PT, PT, UP0, 0x80, 0x8 ;  /* 0x000000000008781c */ /* 0x000fe20003f0f008 */
[----:B------:R-:W-:Y:S01]  /*17b0*/  UISETP.GT.U32.AND UP0, UPT, UR30, 0x1, UPT ;  /* 0x000000011e00788c */ /* 0x000fe2000bf04070 */
[----:B-----5:R-:W-:Y:S02]  /*17c0*/  IADD3 R112, P2, PT, R112, UR4, RZ ;  /* 0x0000000470707c10 */ /* 0x020fe4000ff5e0ff */
[----:B------:R-:W-:Y:S01]  /*17d0*/  SEL R104, R104, RZ, P0 ;  /* 0x000000ff68687207 */ /* 0x000fe20000000000 */
[----:B0-----:R-:W-:Y:S01]  /*17e0*/  LDS.128 R92, [R66+0xeb0] ;  /* 0x000eb000425c7984 */ /* 0x001fe20000000c00 */
[----:B------:R-:W-:Y:S01]  /*17f0*/  SEL R103, R103, RZ, P0 ;  /* 0x000000ff67677207 */ /* 0x000fe20000000000 */
[----:B------:R-:W-:Y:S01]  /*1800*/  UMOV UR30, UR27 ;  /* 0x0000001b001e7c82 */ /* 0x000fe20008000000 */
[----:B------:R-:W-:Y:S02]  /*1810*/  IADD3.X R113, PT, PT, R113, UR5, RZ, P2, !PT ;  /* 0x0000000571717c10 */ /* 0x000fe400097fe4ff */
[----:B-1----:R-:W-:Y:S04]  /*1820*/  IADD3 R110, P3, PT, R110, UR6, RZ ;  /* 0x000000066e6e7c10 */ /* 0x002fe8000ff7e0ff */
[----:B------:R-:W-:Y:S01]  /*1830*/  IADD3.X R111, PT, PT, R111, UR7, RZ, P3, !PT ;  /* 0x000000076f6f7c10 */ /* 0x000fe20009ffe4ff */
        /* <DEDUP_REMOVED lines=32> */
[CC--:B--2---:R-:W-:Y:S01]  /*1a40*/  FFMA R31, R84.reuse, R76.reuse, R31 ;  /* 0x0000004c541f7223 */ /* 0x0c4fe2000000001f */
        /* <DEDUP_REMOVED lines=25> */
[----:B------:R-:W1:Y:S01]  /*1be0*/  LDS.128 R72, [R65+0x480] ;  /* 0x0004800041487984 */ /* 0x000e620000000c00 */
[CC--:B------:R-:W-:Y:S01]  /*1bf0*/  FFMA R8, R87.reuse, R78.reuse, R8 ;  /* 0x0000004e57087223 */ /* 0x0c0fe20000000008 */
[-C--:B------:R-:W-:Y:S01]  /*1c00*/  FFMA R6, R87, R79.reuse, R6 ;  /* 0x0000004f57067223 */ /* 0x080fe20000000006 */
[-C--:B------:R-:W-:Y:S01]  /*1c10*/  FFMA R5, R86, R79.reuse, R5 ;  /* 0x0000004f56057223 */ /* 0x080fe20000000005 */
[CC--:B------:R-:W-:Y:S01]  /*1c20*/  FFMA R3, R84.reuse, R78.reuse, R3 ;  /* 0x0000004e54037223 */ /* 0x0c0fe20000000003 */
[C---:B------:R-:W-:Y:S01]  /*1c30*/  FFMA R4, R85.reuse, R78, R4 ;  /* 0x0000004e55047223 */ /* 0x040fe20000000004 */
[-C--:B------:R-:W-:Y:S01]  /*1c40*/  FFMA R2, R85, R79.reuse, R2 ;  /* 0x0000004f55027223 */ /* 0x080fe20000000002 */
[----:B------:R-:W-:Y:S01]  /*1c50*/  FFMA R0, R84, R79, R0 ;  /* 0x0000004f54007223 */ /* 0x000fe20000000000 */
[CC--:B---3--:R-:W-:Y:S01]  /*1c60*/  FFMA R63, R68.reuse, R80.reuse, R63 ;  /* 0x00000050443f7223 */ /* 0x0c8fe2000000003f */
[----:B------:R-:W-:Y:S01]  /*1c70*/  LDS.128 R76, [R66+0x630] ;  /* 0x00063000424c7984 */ /* 0x000fe20000000c00 */
        /* <DEDUP_REMOVED lines=8> */
[CC--:B0-----:R-:W-:Y:S01]  /*1d00*/  FFMA R55, R88.reuse, R80.reuse, R55 ;  /* 0x0000005058377223 */ /* 0x0c1fe20000000037 */
        /* <DEDUP_REMOVED lines=23> */
[CC--:B-1----:R-:W-:Y:S01]  /*1e80*/  FFMA R31, R68.reuse, R72.reuse, R31 ;  /* 0x00000048441f7223 */ /* 0x0c2fe2000000001f */
        /* <DEDUP_REMOVED lines=33> */
[CC--:B--2---:R-:W-:Y:S01]  /*20a0*/  FFMA R63, R76.reuse, R84.reuse, R63 ;  /* 0x000000544c3f7223 */ /* 0x0c4fe2000000003f */
        /* <DEDUP_REMOVED lines=204> */
[----:B------:R2:W-:Y:S01]  /*2d70*/  LDS.128 R84, [R66+0xe70] ;  /* 0x000e700042547984 */ /* 0x0005e20000000c00 */
[CC--:B------:R-:W-:Y:S01]  /*2d80*/  FFMA R64, R69.reuse, R80.reuse, R64 ;  /* 0x0000005045407223 */ /* 0x0c0fe20000000040 */
[-C--:B------:R-:W-:Y:S01]  /*2d90*/  FFMA R62, R69, R81.reuse, R62 ;  /* 0x00000051453e7223 */ /* 0x080fe2000000003e */
[-C--:B------:R-:W-:Y:S01]  /*2da0*/  FFMA R61, R68, R81.reuse, R61 ;  /* 0x00000051443d7223 */ /* 0x080fe2000000003d */
[CC--:B------:R-:W-:Y:S01]  /*2db0*/  FFMA R59, R70.reuse, R80.reuse, R59 ;  /* 0x00000050463b7223 */ /* 0x0c0fe2000000003b */
[----:B------:R-:W3:Y:S01]  /*2dc0*/  LDS.128 R76, [R65+0xe00] ;  /* 0x000e0000414c7984 */ /* 0x000ee20000000c00 */
        /* <DEDUP_REMOVED lines=51> */
[----:B--2---:R-:W-:Y:S01]  /*3100*/  @P1 IADD3 R66, PT, PT, R66, -0x1080, RZ ;  /* 0xffffef8042421810 */ /* 0x004fe20007ffe0ff */
[----:B------:R0:W1:Y:S01]  /*3110*/  LDS.128 R88, [R65+0xe80] ;  /* 0x000e800041587984 */ /* 0x0000620000000c00 */
[CC--:B------:R-:W-:Y:S01]  /*3120*/  FFMA R7, R70.reuse, R74.reuse, R7 ;  /* 0x0000004a46077223 */ /* 0x0c0fe20000000007 */
[CC--:B------:R-:W-:Y:S01]  /*3130*/  FFMA R8, R71.reuse, R74.reuse, R8 ;  /* 0x0000004a47087223 */ /* 0x0c0fe20000000008 */
[-C--:B------:R-:W-:Y:S01]  /*3140*/  FFMA R6, R71, R75.reuse, R6 ;  /* 0x0000004b47067223 */ /* 0x080fe20000000006 */
[-C--:B------:R-:W-:Y:S01]  /*3150*/  FFMA R5, R70, R75.reuse, R5 ;  /* 0x0000004b46057223 */ /* 0x080fe20000000005 */
[----:B------:R-:W-:Y:S01]  /*3160*/  STS [R106], R102 ;  /* 0x000000666a007388 */ /* 0x000fe20000000800 */
[CC--:B------:R-:W-:Y:S01]  /*3170*/  FFMA R3, R68.reuse, R74.reuse, R3 ;  /* 0x0000004a44037223 */ /* 0x0c0fe20000000003 */
[C---:B------:R-:W-:Y:S01]  /*3180*/  FFMA R4, R69.reuse, R74, R4 ;  /* 0x0000004a45047223 */ /* 0x040fe20000000004 */
[-C--:B------:R-:W-:Y:S02]  /*3190*/  FFMA R2, R69, R75.reuse, R2 ;  /* 0x0000004b45027223 */ /* 0x080fe40000000002 */
[----:B------:R-:W-:Y:S01]  /*31a0*/  STS [R106+0x80], R101 ;  /* 0x000080656a007388 */ /* 0x000fe20000000800 */
[----:B------:R-:W-:Y:S01]  /*31b0*/  FFMA R0, R68, R75, R0 ;  /* 0x0000004b44007223 */ /* 0x000fe20000000000 */
[CC--:B---3--:R-:W-:Y:S01]  /*31c0*/  FFMA R63, R84.reuse, R76.reuse, R63 ;  /* 0x0000004c543f7223 */ /* 0x0c8fe2000000003f */
[CC--:B------:R-:W-:Y:S02]  /*31d0*/  FFMA R64, R85.reuse, R76.reuse, R64 ;  /* 0x0000004c55407223 */ /* 0x0c0fe40000000040 */
[----:B----4-:R-:W-:Y:S01]  /*31e0*/  STS [R106+0x100], R100 ;  /* 0x000100646a007388 */ /* 0x010fe20000000800 */
[-C--:B------:R-:W-:Y:S01]  /*31f0*/  FFMA R62, R85, R77.reuse, R62 ;  /* 0x0000004d553e7223 */ /* 0x080fe2000000003e */
[-C--:B------:R-:W-:Y:S01]  /*3200*/  FFMA R61, R84, R77.reuse, R61 ;  /* 0x0000004d543d7223 */ /* 0x080fe2000000003d */
[CC--:B------:R-:W-:Y:S02]  /*3210*/  FFMA R59, R86.reuse, R76.reuse, R59 ;  /* 0x0000004c563b7223 */ /* 0x0c0fe4000000003b */
[----:B------:R-:W-:Y:S01]  /*3220*/  STS [R106+0x180], R99 ;  /* 0x000180636a007388 */ /* 0x000fe20000000800 */
[CC--:B------:R-:W-:Y:S01]  /*3230*/  FFMA R60, R87.reuse, R76.reuse, R60 ;  /* 0x0000004c573c7223 */ /* 0x0c0fe2000000003c */
[-C--:B------:R-:W-:Y:S01]  /*3240*/  FFMA R58, R87, R77.reuse, R58 ;  /* 0x0000004d573a7223 */ /* 0x080fe2000000003a */
[-C--:B------:R-:W-:Y:S02]  /*3250*/  FFMA R57, R86, R77.reuse, R57 ;  /* 0x0000004d56397223 */ /* 0x080fe40000000039 */
[----:B------:R-:W-:Y:S01]  /*3260*/  STS [R105], R98 ;  /* 0x0000006269007388 */ /* 0x000fe20000000800 */
[CC--:B------:R-:W-:Y:S01]  /*3270*/  FFMA R55, R92.reuse, R76.reuse, R55 ;  /* 0x0000004c5c377223 */ /* 0x0c0fe20000000037 */
[CC--:B------:R-:W-:Y:S01]  /*3280*/  FFMA R56, R93.reuse, R76.reuse, R56 ;  /* 0x0000004c5d387223 */ /* 0x0c0fe20000000038 */
[-C--:B------:R-:W-:Y:S02]  /*3290*/  FFMA R54, R93, R77.reuse, R54 ;  /* 0x0000004d5d367223 */ /* 0x080fe40000000036 */
[----:B------:R-:W-:Y:S01]  /*32a0*/  STS [R105+0x400], R97 ;  /* 0x0004006169007388 */ /* 0x000fe20000000800 */
[-C--:B------:R-:W-:Y:S01]  /*32b0*/  FFMA R53, R92, R77.reuse, R53 ;  /* 0x0000004d5c357223 */ /* 0x080fe20000000035 */
[CC--:B------:R-:W-:Y:S01]  /*32c0*/  FFMA R51, R94.reuse, R76.reuse, R51 ;  /* 0x0000004c5e337223 */ /* 0x0c0fe20000000033 */
[C---:B------:R-:W-:Y:S02]  /*32d0*/  FFMA R52, R95.reuse, R76, R52 ;  /* 0x0000004c5f347223 */ /* 0x040fe40000000034 */
[----:B------:R-:W-:Y:S01]  /*32e0*/  STS [R105+0x800], R96 ;  /* 0x0008006069007388 */ /* 0x000fe20000000800 */
[CC--:B------:R-:W-:Y:S01]  /*32f0*/  FFMA R50, R95.reuse, R77.reuse, R50 ;  /* 0x0000004d5f327223 */ /* 0x0c0fe20000000032 */
[C---:B------:R-:W-:Y:S01]  /*3300*/  FFMA R48, R94.reuse, R77, R48 ;  /* 0x0000004d5e307223 */ /* 0x040fe20000000030 */
[CC--:B------:R-:W-:Y:S02]  /*3310*/  FFMA R49, R94.reuse, R78.reuse, R49 ;  /* 0x0000004e5e317223 */ /* 0x0c0fe40000000031 */
[----:B------:R2:W-:Y:S01]  /*3320*/  STS [R105+0xc00], R67 ;  /* 0x000c004369007388 */ /* 0x0005e20000000800 */
[CC--:B------:R-:W-:Y:S01]  /*3330*/  FFMA R47, R95.reuse, R78.reuse, R47 ;  /* 0x0000004e5f2f7223 */ /* 0x0c0fe2000000002f */
[-C--:B------:R-:W-:Y:S01]  /*3340*/  FFMA R46, R95, R79.reuse, R46 ;  /* 0x0000004f5f2e7223 */ /* 0x080fe2000000002e */
[-C--:B------:R-:W-:Y:S01]  /*3350*/  FFMA R45, R94, R79.reuse, R45 ;  /* 0x0000004f5e2d7223 */ /* 0x080fe2000000002d */
[----:B------:R-:W-:Y:S01]  /*3360*/  BAR.SYNC.DEFER_BLOCKING 0x0 ;  /* 0x0000000000007b1d */ /* 0x000fe20000010000 */
        /* <DEDUP_REMOVED lines=8> */
[----:B0-----:R-:W-:Y:S01]  /*33f0*/  @P1 IADD3 R65, PT, PT, R65, -0x1000, RZ ;  /* 0xfffff00041411810 */ /* 0x001fe20007ffe0ff */
[-C--:B------:R-:W-:Y:S01]  /*3400*/  FFMA R35, R84, R78.reuse, R35 ;  /* 0x0000004e54237223 */ /* 0x080fe20000000023 */
[----:B------:R-:W-:Y:S01]  /*3410*/  @!P1 IADD3 R66, PT, PT, R109, 0x1080, RZ ;  /* 0x000010806d429810 */ /* 0x000fe20007ffe0ff */
[C---:B------:R-:W-:Y:S01]  /*3420*/  FFMA R36, R85.reuse, R78, R36 ;  /* 0x0000004e55247223 */ /* 0x040fe20000000024 */
[----:B------:R-:W-:Y:S01]  /*3430*/  @!P1 IADD3 R65, PT, PT, R114, 0x1000, RZ ;  /* 0x0000100072419810 */ /* 0x000fe20007ffe0ff */
[CC--:B------:R-:W-:Y:S01]  /*3440*/  FFMA R34, R85.reuse, R79.reuse, R34 ;  /* 0x0000004f55227223 */ /* 0x0c0fe20000000022 */
[C---:B------:R-:W-:Y:S01]  /*3450*/  FFMA R33, R84.reuse, R79, R33 ;  /* 0x0000004f54217223 */ /* 0x040fe20000000021 */
[C---:B-1----:R-:W-:Y:S01]  /*3460*/  FFMA R31, R84.reuse, R88, R31 ;  /* 0x00000058541f7223 */ /* 0x042fe2000000001f */
[----:B------:R-:W-:Y:S01]  /*3470*/  MOV R109, R106 ;  /* 0x0000006a006d7202 */ /* 0x000fe20000000f00 */
[CC--:B------:R-:W-:Y:S01]  /*3480*/  FFMA R32, R85.reuse, R88.reuse, R32 ;  /* 0x0000005855207223 */ /* 0x0c0fe20000000020 */
[-C--:B------:R-:W-:Y:S01]  /*3490*/  FFMA R30, R85, R89.reuse, R30 ;  /* 0x00000059551e7223 */ /* 0x080fe2000000001e */
[-C--:B------:R-:W-:Y:S01]  /*34a0*/  FFMA R29, R84, R89.reuse, R29 ;  /* 0x00000059541d7223 */ /* 0x080fe2000000001d */
[CC--:B------:R-:W-:Y:S01]  /*34b0*/  FFMA R27, R86.reuse, R88.reuse, R27 ;  /* 0x00000058561b7223 */ /* 0x0c0fe2000000001b */
[CC--:B------:R-:W-:Y:S01]  /*34c0*/  FFMA R28, R87.reuse, R88.reuse, R28 ;  /* 0x00000058571c7223 */ /* 0x0c0fe2000000001c */
[-C--:B------:R-:W-:Y:S01]  /*34d0*/  FFMA R26, R87, R89.reuse, R26 ;  /* 0x00000059571a7223 */ /* 0x080fe2000000001a */
[----:B------:R0:W1:Y:S01]  /*34e0*/  LDS.128 R72, [R65] ;  /* 0x0000000041487984 */ /* 0x0000620000000c00 */
[-C--:B------:R-:W-:Y:S01]  /*34f0*/  FFMA R25, R86, R89.reuse, R25 ;  /* 0x0000005956197223 */ /* 0x080fe20000000019 */
[CC--:B------:R-:W-:Y:S01]  /*3500*/  FFMA R23, R92.reuse, R88.reuse, R23 ;  /* 0x000000585c177223 */ /* 0x0c0fe20000000017 */
[CC--:B------:R-:W-:Y:S01]  /*3510*/  FFMA R24, R93.reuse, R88.reuse, R24 ;  /* 0x000000585d187223 */ /* 0x0c0fe20000000018 */
[-C--:B------:R-:W-:Y:S01]  /*3520*/  FFMA R22, R93, R89.reuse, R22 ;  /* 0x000000595d167223 */ /* 0x080fe20000000016 */
[----:B------:R0:W3:Y:S01]  /*3530*/  LDS.128 R76, [R66+0x40] ;  /* 0x00004000424c7984 */ /* 0x0000e20000000c00 */
[-C--:B------:R-:W-:Y:S01]  /*3540*/  FFMA R21, R92, R89.reuse, R21 ;  /* 0x000000595c157223 */ /* 0x080fe20000000015 */
[CC--:B------:R-:W-:Y:S01]  /*3550*/  FFMA R19, R94.reuse, R88.reuse, R19 ;  /* 0x000000585e137223 */ /* 0x0c0fe20000000013 */
[C---:B------:R-:W-:Y:S01]  /*3560*/  FFMA R20, R95.reuse, R88, R20 ;  /* 0x000000585f147223 */ /* 0x040fe20000000014 */
[CC--:B------:R-:W-:Y:S01]  /*3570*/  FFMA R18, R95.reuse, R89.reuse, R18 ;  /* 0x000000595f127223 */ /* 0x0c0fe20000000012 */
[----:B------:R0:W4:Y:S01]  /*3580*/  LDS.128 R68, [R66] ;  /* 0x0000000042447984 */ /* 0x0001220000000c00 */
[C---:B------:R-:W-:Y:S01]  /*3590*/  FFMA R16, R94.reuse, R89, R16 ;  /* 0x000000595e107223 */ /* 0x040fe20000000010 */
[CC--:B------:R-:W-:Y:S01]  /*35a0*/  FFMA R17, R94.reuse, R90.reuse, R17 ;  /* 0x0000005a5e117223 */ /* 0x0c0fe20000000011 */
[CC--:B------:R-:W-:Y:S01]  /*35b0*/  FFMA R15, R95.reuse, R90.reuse, R15 ;  /* 0x0000005a5f0f7223 */ /* 0x0c0fe2000000000f */
[-C--:B------:R-:W-:Y:S01]  /*35c0*/  FFMA R14, R95, R91.reuse, R14 ;  /* 0x0000005b5f0e7223 */ /* 0x080fe2000000000e */
[----:B------:R0:W0:Y:S01]  /*35d0*/  LDS.128 R80, [R65+0x80] ;  /* 0x0000800041507984 */ /* 0x0000220000000c00 */
[-C--:B------:R-:W-:Y:S01]  /*35e0*/  FFMA R13, R94, R91.reuse, R13 ;  /* 0x0000005b5e0d7223 */ /* 0x080fe2000000000d */
[CC--:B------:R-:W-:Y:S01]  /*35f0*/  FFMA R11, R92.reuse, R90.reuse, R11 ;  /* 0x0000005a5c0b7223 */ /* 0x0c0fe2000000000b */
[CC--:B------:R-:W-:Y:S01]  /*3600*/  FFMA R12, R93.reuse, R90.reuse, R12 ;  /* 0x0000005a5d0c7223 */ /* 0x0c0fe2000000000c */
[----:B------:R-:W-:Y:S01]  /*3610*/  FFMA R10, R93, R91, R10 ;  /* 0x0000005b5d0a7223 */ /* 0x000fe2000000000a */
[----:B--2---:R-:W-:Y:S01]  /*3620*/  MOV R67, R105 ;  /* 0x0000006900437202 */ /* 0x004fe20000000f00 */
[-C--:B------:R-:W-:Y:S01]  /*3630*/  FFMA R9, R92, R91.reuse, R9 ;  /* 0x0000005b5c097223 */ /* 0x080fe20000000009 */
[-C--:B------:R-:W-:Y:S01]  /*3640*/  FFMA R7, R86, R90.reuse, R7 ;  /* 0x0000005a56077223 */ /* 0x080fe20000000007 */
[----:B------:R-:W-:Y:S01]  /*3650*/  @P1 IADD3 R106, PT, PT, R106, 0x1080, RZ ;  /* 0x000010806a6a1810 */ /* 0x000fe20007ffe0ff */
[CC--:B------:R-:W-:Y:S01]  /*3660*/  FFMA R8, R87.reuse, R90.reuse, R8 ;  /* 0x0000005a57087223 */ /* 0x0c0fe20000000008 */
[-C--:B------:R-:W-:Y:S01]  /*3670*/  FFMA R6, R87, R91.reuse, R6 ;  /* 0x0000005b57067223 */ /* 0x080fe20000000006 */
[----:B------:R-:W-:Y:S01]  /*3680*/  @P1 IADD3 R105, PT, PT, R105, 0x1000, RZ ;  /* 0x0000100069691810 */ /* 0x000fe20007ffe0ff */
[-C--:B------:R-:W-:Y:S01]  /*3690*/  FFMA R5, R86, R91.reuse, R5 ;  /* 0x0000005b56057223 */ /* 0x080fe20000000005 */
[CC--:B------:R-:W-:Y:S01]  /*36a0*/  FFMA R3, R84.reuse, R90.reuse, R3 ;  /* 0x0000005a54037223 */ /* 0x0c0fe20000000003 */
[----:B------:R-:W-:Y:S01]  /*36b0*/  @!P1 IADD3 R106, PT, PT, R109, -0x1080, RZ ;  /* 0xffffef806d6a9810 */ /* 0x000fe20007ffe0ff */
[C---:B------:R-:W-:Y:S01]  /*36c0*/  FFMA R4, R85.reuse, R90, R4 ;  /* 0x0000005a55047223 */ /* 0x040fe20000000004 */
[-C--:B------:R-:W-:Y:S01]  /*36d0*/  FFMA R2, R85, R91.reuse, R2 ;  /* 0x0000005b55027223 */ /* 0x080fe20000000002 */
[----:B------:R-:W-:Y:S01]  /*36e0*/  @!P1 IADD3 R105, PT, PT, R67, -0x1000, RZ ;  /* 0xfffff00043699810 */ /* 0x000fe20007ffe0ff */
[----:B------:R-:W-:Y:S01]  /*36f0*/  FFMA R0, R84, R91, R0 ;  /* 0x0000005b54007223 */ /* 0x000fe20000000000 */
[----:B------:R-:W-:Y:S09]  /*3700*/  BRA.U UP0, `(.L_x_1) ;  /* 0xffffffd900547547 */ /* 0x000ff2000b83ffff */
.L_x_0:
[----:B------:R-:W2:Y:S02]  /*3710*/  LDCU.64 UR4, c[0x0][0x4d8] ;  /* 0x00009b00ff0477ac */ /* 0x000ea40008000a00 */
[----:B--2---:R-:W-:-:S04]  /*3720*/  UISETP.NE.U32.AND UP0, UPT, UR4, URZ, UPT ;  /* 0x000000ff0400728c */ /* 0x004fc8000bf05070 */
[----:B------:R-:W-:-:S09]  /*3730*/  UISETP.NE.AND.EX UP0, UPT, UR5, URZ, UPT, UP0 ;  /* 0x000000ff0500728c */ /* 0x000fd2000bf05300 */
[----:B------:R-:W-:Y:S05]  /*3740*/  BRA.U !UP0, `(.L_x_2) ;  /* 0x0000000108207547 */ /* 0x000fea000b800000 */
[----:B0-----:R-:W0:Y:S02]  /*3750*/  LDC.64 R66, c[0x0][0x4d8] ;  /* 0x00013600ff427b82 */ /* 0x001e240000000a00 */
[----:B0-----:R-:W2:Y:S02]  /*3760*/  LDG.E.64 R66, desc[UR18][R66.64] ;  /* 0x0000001242427981 */ /* 0x001ea4000c1e1b00 */
[----:B--2---:R-:W-:-:S04]  /*3770*/  ISETP.NE.U32.AND P0, PT, R66, RZ, PT ;  /* 0x000000ff4200720c */ /* 0x004fc80003f05070 */
[----:B------:R-:W-:-:S13]  /*3780*/  ISETP.NE.AND.EX P0, PT, R67, RZ, PT, P0 ;  /* 0x000000ff4300720c */ /* 0x000fda0003f05300 */
[----:B------:R-:W-:Y:S05]  /*3790*/  @!P0 BRA `(.L_x_2) ;  /* 0x00000000000c8947 */ /* 0x000fea0003800000 */
[----:B------:R-:W2:Y:S02]  /*37a0*/  LD.E R65, desc[UR18][R66.64] ;  /* 0x0000001242417980 */ /* 0x000ea4000c101900 */
[----:B--2---:R-:W-:Y:S01]  /*37b0*/  R2UR UR27, R65 ;  /* 0x00000000411b72ca */ /* 0x004fe200000e0000 */
[----:B------:R-:W-:Y:S05]  /*37c0*/  BRA `(.L_x_3) ;  /* 0x0000000000247947 */ /* 0x000fea0003800000 */
.L_x_2:
[----:B------:R-:W2:Y:S02]  /*37d0*/  LDCU.64 UR4, c[0x0][0x4c8] ;  /* 0x00009900ff0477ac */ /* 0x000ea40008000a00 */
[----:B--2---:R-:W-:-:S04]  /*37e0*/  UISETP.NE.U32.AND UP0, UPT, UR4, URZ, UPT ;  /* 0x000000ff0400728c */ /* 0x004fc8000bf05070 */
[----:B------:R-:W-:-:S09]  /*37f0*/  UISETP.NE.AND.EX UP0, UPT, UR5, URZ, UPT, UP0 ;  /* 0x000000ff0500728c */ /* 0x000fd2000bf05300 */
[----:B------:R-:W-:Y:S05]  /*3800*/  BRA.U !UP0, `(.L_x_4) ;  /* 0x0000000108107547 */ /* 0x000fea000b800000 */
[----:B0-----:R-:W0:Y:S02]  /*3810*/  LDC.64 R66, c[0x0][0x4c8] ;  /* 0x00013200ff427b82 */ /* 0x001e240000000a00 */
[----:B0-----:R-:W2:Y:S02]  /*3820*/  LDG.E R65, desc[UR18][R66.64] ;  /* 0x0000001242417981 */ /* 0x001ea4000c1e1900 */
[----:B--2---:R-:W-:Y:S01]  /*3830*/  R2UR UR27, R65 ;  /* 0x00000000411b72ca */ /* 0x004fe200000e0000 */
[----:B------:R-:W-:Y:S05]  /*3840*/  BRA `(.L_x_3) ;  /* 0x0000000000047947 */ /* 0x000fea0003800000 */
.L_x_4:
[----:B------:R-:W-:Y:S01]  /*3850*/  UMOV UR27, UR12 ;  /* 0x0000000c001b7c82 */ /* 0x000fe20008000000 */
.L_x_3:
        /* <DEDUP_REMOVED lines=11> */
[----:B------:R-:W-:-:S14]  /*3910*/  BRA `(.L_x_6) ;  /* 0x0000000000247947 */ /* 0x000fdc0003800000 */
.L_x_5:
[----:B------:R-:W2:Y:S02]  /*3920*/  LDCU.64 UR4, c[0x0][0x4d0] ;  /* 0x00009a00ff0477ac */ /* 0x000ea40008000a00 */
[----:B--2---:R-:W-:-:S04]  /*3930*/  UISETP.NE.U32.AND UP0, UPT, UR4, URZ, UPT ;  /* 0x000000ff0400728c */ /* 0x004fc8000bf05070 */
[----:B------:R-:W-:-:S09]  /*3940*/  UISETP.NE.AND.EX UP0, UPT, UR5, URZ, UPT, UP0 ;  /* 0x000000ff0500728c */ /* 0x000fd2000bf05300 */
[----:B------:R-:W-:Y:S05]  /*3950*/  BRA.U !UP0, `(.L_x_7) ;  /* 0x0000000108107547 */ /* 0x000fea000b800000 */
[----:B0-----:R-:W0:Y:S02]  /*3960*/  LDC.64 R66, c[0x0][0x4d0] ;  /* 0x00013400ff427b82 */ /* 0x001e240000000a00 */
[----:B0-----:R-:W2:Y:S02]  /*3970*/  LDG.E R65, desc[UR18][R66.64] ;  /* 0x0000001242417981 */ /* 0x001ea4000c1e1900 */
[----:B--2---:R-:W-:Y:S01]  /*3980*/  R2UR UR29, R65 ;  /* 0x00000000411d72ca */ /* 0x004fe200000e0000 */
[----:B------:R-:W-:-:S14]  /*3990*/  BRA `(.L_x_6) ;  /* 0x0000000000047947 */ /* 0x000fdc0003800000 */
.L_x_7:
[----:B------:R-:W-:-:S05]  /*39a0*/  UMOV UR29, UR17 ;  /* 0x00000011001d7c82 */ /* 0x000fca0008000000 */
.L_x_6:
[----:B0-----:R-:W0:Y:S01]  /*39b0*/  S2R R65, SR_TID.X ;  /* 0x0000000000417919 */ /* 0x001e220000002100 */
[----:B------:R-:W2:Y:S01]  /*39c0*/  LDCU.64 UR4, c[0x0][0x410] ;  /* 0x00008200ff0477ac */ /* 0x000ea20008000a00 */
[----:B----4-:R-:W-:Y:S01]  /*39d0*/  IMAD.U32 R69, RZ, RZ, UR15 ;  /* 0x0000000fff457e24 */ /* 0x010fe2000f8e00ff */
[----:B------:R-:W4:Y:S01]  /*39e0*/  LDC.64 R70, c[0x0][0x460] ;  /* 0x00011800ff467b82 */ /* 0x000f220000000a00 */
[----:B-1----:R-:W-:Y:S01]  /*39f0*/  IMAD.U32 R72, RZ, RZ, UR16 ;  /* 0x00000010ff487e24 */ /* 0x002fe2000f8e00ff */
[----:B------:R-:W1:Y:S01]  /*3a00*/  LDCU.64 UR6, c[0x0][0x450] ;  /* 0x00008a00ff0677ac */ /* 0x000e620008000a00 */
[----:B------:R-:W-:Y:S01]  /*3a10*/  FSETP.NEU.AND P3, PT, RZ, UR29, PT ;  /* 0x0000001dff007c0b */ /* 0x000fe2000bf6d000 */
[----:B------:R-:W-:Y:S01]  /*3a20*/  BSSY.RECONVERGENT B0, `(.L_x_8) ;  /* 0x0000455000007945 */ /* 0x000fe20003800200 */
[----:B------:R-:W-:Y:S01]  /*3a30*/  ULEA UR8, UR21, UR20, 0x2 ;  /* 0x0000001415087291 */ /* 0x000fe2000f8e10ff */
[----:B------:R-:W5:Y:S01]  /*3a40*/  LDCU.64 UR20, c[0x0][0x4a8] ;  /* 0x00009500ff1477ac */ /* 0x000f620008000a00 */
[----:B------:R-:W5:Y:S01]  /*3a50*/  LDCU UR30, c[0x0][0x384] ;  /* 0x00007080ff1e77ac */ /* 0x000f620008000800 */
[----:B0-----:R-:W-:Y:S01]  /*3a60*/  SHF.R.U32.HI R73, RZ, 0x3, R65 ;  /* 0x00000003ff497819 */ /* 0x001fe20000011641 */
[C---:B---3--:R-:W-:Y:S01]  /*3a70*/  IMAD.SHL.U32 R77, R65.reuse, 0x2, RZ ;  /* 0x00000002414d7824 */ /* 0x048fe200078e00ff */
[----:B------:R-:W-:-:S02]  /*3a80*/  LOP3.LUT R76, R65, 0x1f, RZ, 0xc0, !PT ;  /* 0x0000001f414c7812 */ /* 0x000fc400078ec0ff */
[----:B------:R-:W-:Y:S02]  /*3a90*/  SHF.R.U32.HI R67, RZ, 0x1, R65 ;  /* 0x00000001ff437819 */ /* 0x000fe40000011641 */
[----:B------:R-:W-:Y:S01]  /*3aa0*/  LOP3.LUT R66, R73, 0x4, RZ, 0xc0, !PT ;  /* 0x0000000449427812 */ /* 0x000fe200078ec0ff */
[----:B------:R-:W-:Y:S01]  /*3ab0*/  IMAD R84, R69, 0x80, R76 ;  /* 0x0000008045547824 */ /* 0x000fe200078e024c */
[----:B------:R-:W-:Y:S01]  /*3ac0*/  LOP3.LUT R74, R65, 0x1, RZ, 0xc0, !PT ;  /* 0x00000001414a7812 */ /* 0x000fe200078ec0ff */
[----:B------:R-:W0:Y:S01]  /*3ad0*/  LDC.64 R68, c[0x0][0x468] ;  /* 0x00011a00ff447b82 */ /* 0x000e220000000a00 */
[----:B------:R-:W-:Y:S01]  /*3ae0*/  LOP3.LUT R67, R66, 0x1e0, R67, 0xf8, !PT ;  /* 0x000001e042437812 */ /* 0x000fe200078ef843 */
[----:B------:R-:W-:Y:S01]  /*3af0*/  IMAD.WIDE R78, R84, 0x4, RZ ;  /* 0x00000004544e7825 */ /* 0x000fe200078e02ff */
[----:B------:R-:W-:Y:S02]  /*3b00*/  LOP3.LUT R74, R74, 0x2, R73, 0xf8, !PT ;  /* 0x000000024a4a7812 */ /* 0x000fe400078ef849 */
[----:B------:R-:W-:Y:S01]  /*3b10*/  LOP3.LUT R77, R77, 0x1c, RZ, 0xc0, !PT ;  /* 0x0000001c4d4d7812 */ /* 0x000fe200078ec0ff */
[----:B------:R-:W-:-:S02]  /*3b20*/  IMAD R72, R72, 0x80, R67 ;  /* 0x0000008048487824 */ /* 0x000fc400078e0243 */
[----:B------:R-:W3:Y:S01]  /*3b30*/  LDC.64 R66, c[0x0][0x4b8] ;  /* 0x00012e00ff427b82 */ /* 0x000ee20000000a00 */
[----:B------:R-:W-:Y:S02]  /*3b40*/  IMAD.U32 R73, RZ, RZ, UR8 ;  /* 0x00000008ff497e24 */ /* 0x000fe4000f8e00ff */
[----:B--2---:R-:W-:-:S04]  /*3b50*/  IMAD.WIDE.U32 R80, R72, UR4, R78 ;  /* 0x0000000448507c25 */ /* 0x004fc8000f8e004e */
[----:B------:R-:W-:Y:S01]  /*3b60*/  IMAD R81, R72, UR5, R81 ;  /* 0x0000000548517c24 */ /* 0x000fe2000f8e0251 */
[----:B------:R-:W-:Y:S01]  /*3b70*/  UIMAD.WIDE UR4, UR14, 0x4, URZ ;  /* 0x000000040e0478a5 */ /* 0x000fe2000f8e02ff */
[----:B------:R-:W-:Y:S02]  /*3b80*/  IMAD.U32 R73, R73, 0x4, R74 ;  /* 0x0000000449497824 */ /* 0x000fe400078e004a */
[C---:B------:R-:W-:Y:S02]  /*3b90*/  VIADD R88, R84.reuse, 0x60 ;  /* 0x0000006054587836 */ /* 0x040fe40000000000 */
[----:B------:R-:W-:Y:S02]  /*3ba0*/  VIADD R89, R84, 0x40 ;  /* 0x0000004054597836 */ /* 0x000fe40000000000 */
[----:B----4-:R-:W-:-:S04]  /*3bb0*/  IMAD.WIDE.U32 R74, R70, UR4, R80 ;  /* 0x00000004464a7c25 */ /* 0x010fc8000f8e0050 */
[----:B------:R-:W-:Y:S01]  /*3bc0*/  IMAD R70, R70, UR5, RZ ;  /* 0x0000000546467c24 */ /* 0x000fe2000f8e02ff */
[----:B-1----:R-:W-:Y:S01]  /*3bd0*/  IADD3 R104, P0, PT, R74, UR6, RZ ;  /* 0x000000064a687c10 */ /* 0x002fe2000ff1e0ff */
[----:B0-----:R-:W-:-:S04]  /*3be0*/  IMAD.WIDE.U32 R78, R72, R68, R78 ;  /* 0x00000044484e7225 */ /* 0x001fc800078e004e */
[----:B------:R-:W-:Y:S02]  /*3bf0*/  IMAD R71, R71, UR4, R70 ;  /* 0x0000000447477c24 */ /* 0x000fe4000f8e0246 */
[----:B------:R-:W-:Y:S02]  /*3c00*/  IMAD R79, R72, R69, R79 ;  /* 0x00000045484f7224 */ /* 0x000fe400078e024f */
[----:B------:R-:W-:Y:S01]  /*3c10*/  IMAD.U32 R68, RZ, RZ, UR28 ;  /* 0x0000001cff447e24 */ /* 0x000fe2000f8e00ff */
[----:B------:R-:W-:Y:S01]  /*3c20*/  IADD3.X R105, PT, PT, R75, UR7, R71, P0, !PT ;  /* 0x000000074b697c10 */ /* 0x000fe200087fe447 */
[C---:B---3--:R-:W-:Y:S01]  /*3c30*/  IMAD R70, R66.reuse, UR5, RZ ;  /* 0x0000000542467c24 */ /* 0x048fe2000f8e02ff */
[----:B-----5:R-:W-:Y:S01]  /*3c40*/  ISETP.NE.U32.AND P0, PT, RZ, UR20, PT ;  /* 0x00000014ff007c0c */ /* 0x020fe2000bf05070 */
[----:B------:R-:W-:-:S03]  /*3c50*/  IMAD.WIDE.U32 R78, R66, UR4, R78 ;  /* 0x00000004424e7c25 */ /* 0x000fc6000f8e004e */
[----:B------:R-:W-:Y:S01]  /*3c60*/  ISETP.NE.AND.EX P4, PT, RZ, UR21, PT, P0 ;  /* 0x00000015ff007c0c */ /* 0x000fe2000bf85300 */
[----:B------:R-:W-:Y:S01]  /*3c70*/  IMAD R68, R68, 0x40, R77 ;  /* 0x0000004044447824 */ /* 0x000fe200078e024d */
[----:B------:R-:W-:Y:S01]  /*3c80*/  IADD3 R94, P2, PT, R78, UR20, RZ ;  /* 0x000000144e5e7c10 */ /* 0x000fe2000ff5e0ff */
[C---:B------:R-:W-:Y:S01]  /*3c90*/  VIADD R85, R84.reuse, 0x20 ;  /* 0x0000002054557836 */ /* 0x040fe20000000000 */
[----:B------:R-:W-:Y:S01]  /*3ca0*/  ISETP.LT.AND P1, PT, R84, UR30, P4 ;  /* 0x0000001e54007c0c */ /* 0x000fe2000a721270 */
[----:B------:R-:W-:Y:S01]  /*3cb0*/  IMAD R67, R67, UR4, R70 ;  /* 0x0000000443437c24 */ /* 0x000fe2000f8e0246 */
[----:B------:R-:W-:Y:S01]  /*3cc0*/  ISETP.LT.AND P6, PT, R88, UR30, P4 ;  /* 0x0000001e58007c0c */ /* 0x000fe2000a7c1270 */
[----:B------:R-:W-:Y:S01]  /*3cd0*/  IMAD R68, R73, 0x91, R68 ;  /* 0x0000009149447824 */ /* 0x000fe200078e0244 */
[----:B------:R-:W-:Y:S02]  /*3ce0*/  ISETP.LT.AND P5, PT, R89, UR30, P4 ;  /* 0x0000001e59007c0c */ /* 0x000fe4000a7a1270 */
[----:B------:R-:W-:-:S02]  /*3cf0*/  ISETP.LT.AND P4, PT, R85, UR30, P4 ;  /* 0x0000001e55007c0c */ /* 0x000fc4000a781270 */
[----:B------:R-:W-:Y:S02]  /*3d00*/  IADD3.X R95, PT, PT, R79, UR21, R67, P2, !PT ;  /* 0x000000154f5f7c10 */ /* 0x000fe400097fe443 */
[----:B------:R-:W-:Y:S02]  /*3d10*/  P2R R75, PR, RZ, 0x40 ;  /* 0x00000040ff4b7803 */ /* 0x000fe40000000000 */
[----:B------:R-:W-:Y:S02]  /*3d20*/  P2R R74, PR, RZ, 0x20 ;  /* 0x00000020ff4a7803 */ /* 0x000fe40000000000 */
[----:B------:R-:W-:Y:S02]  /*3d30*/  P2R R73, PR, RZ, 0x10 ;  /* 0x00000010ff497803 */ /* 0x000fe40000000000 */
[----:B------:R-:W-:Y:S02]  /*3d40*/  SHF.R.U32.HI R70, RZ, 0x5, R65 ;  /* 0x00000005ff467819 */ /* 0x000fe40000011641 */
[----:B------:R-:W-:Y:S01]  /*3d50*/  LEA R71, R68, UR24, 0x2 ;  /* 0x0000001844477c11 */ /* 0x000fe2000f8e10ff */
[----:B------:R-:W-:Y:S06]  /*3d60*/  @!P3 BRA `(.L_x_9) ;  /* 0x00000028005cb947 */ /* 0x000fec0003800000 */
[----:B------:R-:W0:Y:S01]  /*3d70*/  LDCU.64 UR8, c[0x0][0x430] ;  /* 0x00008600ff0877ac */ /* 0x000e220008000a00 */
[----:B------:R-:W1:Y:S01]  /*3d80*/  LDC.64 R68, c[0x0][0x438] ;  /* 0x00010e00ff447b82 */ /* 0x000e620000000a00 */
[----:B------:R-:W-:Y:S01]  /*3d90*/  CS2R R86, SRZ ;  /* 0x0000000000567805 */ /* 0x000fe2000001ff00 */
[----:B------:R-:W2:Y:S01]  /*3da0*/  LDCU.64 UR4, c[0x0][0x488] ;  /* 0x00009100ff0477ac */ /* 0x000ea20008000a00 */
[----:B------:R-:W3:Y:S05]  /*3db0*/  LDCU UR20, c[0x0][0x380] ;  /* 0x00007000ff1477ac */ /* 0x000eea0008000800 */
[----:B------:R-:W4:Y:S01]  /*3dc0*/  LDC.64 R66, c[0x0][0x490] ;  /* 0x00012400ff427b82 */ /* 0x000f220000000a00 */
[----:B------:R-:W5:Y:S01]  /*3dd0*/  LDCU.64 UR10, c[0x0][0x420] ;  /* 0x00008400ff0a77ac */ /* 0x000f620008000a00 */
[----:B0-----:R-:W-:-:S04]  /*3de0*/  IADD3 R92, P1, PT, R104, UR8, RZ ;  /* 0x00000008685c7c10 */ /* 0x001fc8000ff3e0ff */
[----:B------:R-:W-:Y:S02]  /*3df0*/  IADD3.X R93, PT, PT, R105, UR9, RZ, P1, !PT ;  /* 0x00000009695d7c10 */ /* 0x000fe40008ffe4ff */
[----:B--2---:R-:W-:Y:S02]  /*3e00*/  IADD3 R82, P2, PT, R94, UR4, RZ ;  /* 0x000000045e527c10 */ /* 0x004fe4000ff5e0ff */
[----:B------:R-:W-:Y:S02]  /*3e10*/  IADD3 R80, P1, PT, R92, UR8, RZ ;  /* 0x000000085c507c10 */ /* 0x000fe4000ff3e0ff */
[----:B------:R-:W-:Y:S02]  /*3e20*/  IADD3.X R83, PT, PT, R95, UR5, RZ, P2, !PT ;  /* 0x000000055f537c10 */ /* 0x000fe400097fe4ff */
[----:B------:R-:W-:Y:S02]  /*3e30*/  IADD3.X R81, PT, PT, R93, UR9, RZ, P1, !PT ;  /* 0x000000095d517c10 */ /* 0x000fe40008ffe4ff */
[----:B------:R-:W-:-:S02]  /*3e40*/  IADD3 R78, P2, PT, R82, UR4, RZ ;  /* 0x00000004524e7c10 */ /* 0x000fc4000ff5e0ff */
[----:B------:R-:W-:Y:S02]  /*3e50*/  IADD3 R76, P1, PT, R80, UR8, RZ ;  /* 0x00000008504c7c10 */ /* 0x000fe4000ff3e0ff */
[----:B------:R-:W-:Y:S02]  /*3e60*/  IADD3.X R79, PT, PT, R83, UR5, RZ, P2, !PT ;  /* 0x00000005534f7c10 */ /* 0x000fe400097fe4ff */
[----:B------:R-:W-:Y:S02]  /*3e70*/  IADD3.X R77, PT, PT, R81, UR9, RZ, P1, !PT ;  /* 0x00000009514d7c10 */ /* 0x000fe40008ffe4ff */
[----:B-1----:R-:W-:Y:S02]  /*3e80*/  IADD3 R96, P2, P1, R76, UR8, R68 ;  /* 0x000000084c607c10 */ /* 0x002fe4000f95e044 */
[----:B------:R-:W-:Y:S02]  /*3e90*/  IADD3 R98, P3, PT, R78, UR4, RZ ;  /* 0x000000044e627c10 */ /* 0x000fe4000ff7e0ff */
[----:B------:R-:W-:-:S02]  /*3ea0*/  IADD3.X R97, PT, PT, R77, UR9, R69, P2, P1 ;  /* 0x000000094d617c10 */ /* 0x000fc400097e2445 */
[----:B------:R-:W-:Y:S02]  /*3eb0*/  IADD3.X R99, PT, PT, R79, UR5, RZ, P3, !PT ;  /* 0x000000054f637c10 */ /* 0x000fe40009ffe4ff */
[----:B----4-:R-:W-:Y:S02]  /*3ec0*/  IADD3 R100, P3, P2, R98, UR4, R66 ;  /* 0x0000000462647c10 */ /* 0x010fe4000fa7e042 */
[----:B------:R-:W-:Y:S02]  /*3ed0*/  ISETP.GE.AND P1, PT, R84, UR30, PT ;  /* 0x0000001e54007c0c */ /* 0x000fe4000bf26270 */
[----:B------:R-:W-:Y:S02]  /*3ee0*/  IADD3.X R101, PT, PT, R99, UR5, R67, P3, P2 ;  /* 0x0000000563657c10 */ /* 0x000fe40009fe4443 */
[----:B------:R-:W-:-:S04]  /*3ef0*/  ISETP.NE.U32.AND P3, PT, RZ, UR6, PT ;  /* 0x00000006ff007c0c */ /* 0x000fc8000bf65070 */
[----:B------:R-:W-:-:S04]  /*3f00*/  ISETP.NE.AND.EX P6, PT, RZ, UR7, !P1, P3 ;  /* 0x00000007ff007c0c */ /* 0x000fc8000cfc5330 */
[C---:B---3--:R-:W-:Y:S02]  /*3f10*/  ISETP.LT.AND P2, PT, R72.reuse, UR20, P6 ;  /* 0x0000001448007c0c */ /* 0x048fe4000b741270 */
[----:B------:R-:W-:Y:S01]  /*3f20*/  ISETP.NE.AND.EX P3, PT, RZ, UR7, PT, P3 ;  /* 0x00000007ff007c0c */ /* 0x000fe2000bf65330 */
[C---:B------:R-:W-:Y:S01]  /*3f30*/  VIADD R90, R72.reuse, 0x8 ;  /* 0x00000008485a7836 */ /* 0x040fe20000000000 */
[----:B------:R-:W-:Y:S02]  /*3f40*/  CS2R R68, SRZ ;  /* 0x0000000000447805 */ /* 0x000fe4000001ff00 */
[----:B------:R-:W-:Y:S02]  /*3f50*/  CS2R R66, SRZ ;  /* 0x0000000000427805 */ /* 0x000fe4000001ff00 */
[----:B------:R-:W-:Y:S01]  /*3f60*/  ISETP.LT.AND P5, PT, R85, UR30, P3 ;  /* 0x0000001e55007c0c */ /* 0x000fe20009fa1270 */
[----:B------:R-:W0:Y:S04]  /*3f70*/  LDCU.64 UR6, c[0x0][0x478] ;  /* 0x00008f00ff0677ac */ /* 0x000e280008000a00 */
[----:B------:R-:W2:Y:S01]  /*3f80*/  @P2 LDG.E.LTC128B R87, desc[UR18][R104.64] ;  /* 0x0000001268572981 */ /* 0x000ea2000c1e1920 */
[----:B------:R-:W-:-:S02]  /*3f90*/  ISETP.LT.AND P2, PT, R72, UR20, P5 ;  /* 0x0000001448007c0c */ /* 0x000fc4000af41270 */
[----:B------:R-:W-:Y:S02]  /*3fa0*/  ISETP.LT.AND P4, PT, R89, UR30, P3 ;  /* 0x0000001e59007c0c */ /* 0x000fe40009f81270 */
[----:B------:R-:W-:-:S09]  /*3fb0*/  CS2R R84, SRZ ;  /* 0x0000000000547805 */ /* 0x000fd2000001ff00 */
[----:B------:R-:W3:Y:S01]  /*3fc0*/  @P2 LDG.E.LTC128B R86, desc[UR18][R104.64+0x80] ;  /* 0x0000801268562981 */ /* 0x000ee2000c1e1920 */
[----:B------:R-:W-:-:S13]  /*3fd0*/  ISETP.LT.AND P2, PT, R72, UR20, P4 ;  /* 0x0000001448007c0c */ /* 0x000fda000a741270 */
[----:B------:R-:W4:Y:S01]  /*3fe0*/  @P2 LDG.E.LTC128B R85, desc[UR18][R104.64+0x100] ;  /* 0x0001001268552981 */ /* 0x000f22000c1e1920 */
[----:B-----5:R-:W-:Y:S02]  /*3ff0*/  IADD3 R102, P2, PT, R104, UR10, RZ ;  /* 0x0000000a68667c10 */ /* 0x020fe4000ff5e0ff */
[----:B------:R-:W-:Y:S02]  /*4000*/  ISETP.LT.AND P3, PT, R88, UR30, P3 ;  /* 0x0000001e58007c0c */ /* 0x000fe40009f61270 */
[----:B------:R-:W-:Y:S02]  /*4010*/  IADD3.X R103, PT, PT, R105, UR11, RZ, P2, !PT ;  /* 0x0000000b69677c10 */ /* 0x000fe400097fe4ff */
[----:B------:R-:W-:-:S13]  /*4020*/  ISETP.LT.AND P2, PT, R72, UR20, P3 ;  /* 0x0000001448007c0c */ /* 0x000fda0009f41270 */
[----:B------:R-:W5:Y:S01]  /*4030*/  @P2 LDG.E.LTC128B R84, desc[UR18][R104.64+0x180] ;  /* 0x0001801268542981 */ /* 0x000f62000c1e1920 */
[----:B------:R-:W-:-:S13]  /*4040*/  ISETP.LT.AND P2, PT, R90, UR20, P6 ;  /* 0x000000145a007c0c */ /* 0x000fda000b741270 */
[----:B------:R-:W5:Y:S01]  /*4050*/  @P2 LDG.E.LTC128B R69, desc[UR18][R102.64] ;  /* 0x0000001266452981 */ /* 0x000f62000c1e1920 */
[----:B------:R-:W-:-:S13]  /*4060*/  ISETP.LT.AND P2, PT, R90, UR20, P5 ;  /* 0x000000145a007c0c */ /* 0x000fda000af41270 */
[----:B------:R-:W5:Y:S01]  /*4070*/  @P2 LDG.E.LTC128B R68, desc[UR18][R102.64+0x80] ;  /* 0x0000801266442981 */ /* 0x000f62000c1e1920 */
[----:B------:R-:W-:Y:S02]  /*4080*/  ISETP.LT.AND P2, PT, R90, UR20, P4 ;  /* 0x000000145a007c0c */ /* 0x000fe4000a741270 */
[----:B------:R-:W-:Y:S02]  /*4090*/  SHF.R.U32.HI R89, RZ, 0x4, R65 ;  /* 0x00000004ff597819 */ /* 0x000fe40000011641 */
[----:B------:R-:W-:Y:S02]  /*40a0*/  ISETP.NE.AND.EX P1, PT, RZ, UR21, !P1, P0 ;  /* 0x00000015ff007c0c */ /* 0x000fe4000cf25300 */
[----:B------:R-:W-:-:S07]  /*40b0*/  P2R R91, PR, RZ, 0x10 ;  /* 0x00000010ff5b7803 */ /* 0x000fce0000000000 */
[----:B------:R-:W5:Y:S01]  /*40c0*/  @P2 LDG.E.LTC128B R67, desc[UR18][R102.64+0x100] ;  /* 0x0001001266432981 */ /* 0x000f62000c1e1920 */
[----:B------:R-:W-:Y:S01]  /*40d0*/  ISETP.LT.AND P2, PT, R90, UR20, P3 ;  /* 0x000000145a007c0c */ /* 0x000fe20009f41270 */
[----:B------:R-:W-:Y:S01]  /*40e0*/  IMAD.SHL.U32 R88, R65, 0x4, RZ ;  /* 0x0000000441587824 */ /* 0x000fe200078e00ff */
[----:B------:R-:W-:Y:S02]  /*40f0*/  LOP3.LUT R89, R89, 0x3c, RZ, 0xc0, !PT ;  /* 0x0000003c59597812 */ /* 0x000fe400078ec0ff */
[----:B------:R-:W-:Y:S02]  /*4100*/  ISETP.LT.AND P0, PT, R72, UR20, P1 ;  /* 0x0000001448007c0c */ /* 0x000fe40008f01270 */
[----:B------:R-:W-:-:S07]  /*4110*/  ISETP.NE.AND P4, PT, R74, RZ, PT ;  /* 0x000000ff4a00720c */ /* 0x000fce0003f85270 */
[----:B------:R-:W5:Y:S01]  /*4120*/  @P2 LDG.E.LTC128B R66, desc[UR18][R102.64+0x180] ;  /* 0x0001801266422981 */ /* 0x000f62000c1e1920 */
[----:B------:R-:W-:Y:S01]  /*4130*/  BAR.SYNC.DEFER_BLOCKING 0x0 ;  /* 0x0000000000007b1d */ /* 0x000fe20000010000 */
[----:B------:R-:W-:Y:S02]  /*4140*/  LOP3.LUT R89, R89, 0x1, R70, 0xf8, !PT ;  /* 0x0000000159597812 */ /* 0x000fe400078ef846 */
[----:B------:R-:W-:-:S03]  /*4150*/  LOP3.LUT R88, R88, 0x7c, RZ, 0xc0, !PT ;  /* 0x0000007c58587812 */ /* 0x000fc600078ec0ff */
[----:B------:R-:W-:Y:S04]  /*4160*/  STS [R71], R63 ;  /* 0x0000003f47007388 */ /* 0x000fe80000000800 */
[----:B------:R-:W-:Y:S04]  /*4170*/  STS [R71+0x4], R61 ;  /* 0x0000043d47007388 */ /* 0x000fe80000000800 */
[----:B------:R-:W-:Y:S04]  /*4180*/  STS [R71+0x8], R35 ;  /* 0x0000082347007388 */ /* 0x000fe80000000800 */
[----:B------:R-:W-:Y:S04]  /*4190*/  STS [R71+0xc], R33 ;  /* 0x00000c2147007388 */ /* 0x000fe80000000800 */
[----:B------:R-:W-:Y:S04]  /*41a0*/  STS [R71+0x80], R31 ;  /* 0x0000801f47007388 */ /* 0x000fe80000000800 */
[----:B------:R-:W-:Y:S04]  /*41b0*/  STS [R71+0x84], R29 ;  /* 0x0000841d47007388 */ /* 0x000fe80000000800 */
[----:B------:R-:W-:Y:S04]  /*41c0*/  STS [R71+0x88], R3 ;  /* 0x0000880347007388 */ /* 0x000fe80000000800 */
[----:B------:R-:W-:Y:S01]  /*41d0*/  STS [R71+0x8c], R0 ;  /* 0x00008c0047007388 */ /* 0x000fe20000000800 */
[----:B------:R-:W-:Y:S01]  /*41e0*/  IMAD R88, R89, 0x244, R88 ;  /* 0x0000024459587824 */ /* 0x000fe200078e0258 */
[----:B------:R-:W-:Y:S06]  /*41f0*/  BAR.SYNC.DEFER_BLOCKING 0x0 ;  /* 0x0000000000007b1d */ /* 0x000fec0000010000 */
[----:B------:R-:W1:Y:S04]  /*4200*/  LDS R70, [R88+UR24] ;  /* 0x0000001858467984 */ /* 0x000e680008000800 */
[----:B------:R-:W0:Y:S04]  /*4210*/  LDS R0, [R88+UR24+0x100] ;  /* 0x0001001858007984 */ /* 0x000e280008000800 */
[----:B------:R-:W0:Y:S04]  /*4220*/  LDS R33, [R88+UR24+0x80] ;  /* 0x0000801858217984 */ /* 0x000e280008000800 */
[----:B------:R-:W0:Y:S01]  /*4230*/  LDS R3, [R88+UR24+0x180] ;  /* 0x0001801858037984 */ /* 0x000e220008000800 */
[----:B-1----:R-:W-:Y:S01]  /*4240*/  FMUL R70, R70, UR27 ;  /* 0x0000001b46467c20 */ /* 0x002fe20008400000 */
[----:B0-----:R-:W-:Y:S01]  /*4250*/  FMUL R0, R0, UR27 ;  /* 0x0000001b00007c20 */ /* 0x001fe20008400000 */
[----:B------:R-:W-:Y:S01]  /*4260*/  FMUL R31, R33, UR27 ;  /* 0x0000001b211f7c20 */ /* 0x000fe20008400000 */
[----:B------:R-:W-:Y:S01]  /*4270*/  ISETP.NE.AND P2, PT, R75, RZ, PT ;  /* 0x000000ff4b00720c */ /* 0x000fe20003f45270 */
[----:B------:R-:W-:Y:S01]  /*4280*/  FMUL R3, R3, UR27 ;  /* 0x0000001b03037c20 */ /* 0x000fe20008400000 */
[----:B--2---:R-:W-:-:S05]  /*4290*/  FFMA R63, R87, UR29, R70 ;  /* 0x0000001d573f7c23 */ /* 0x004fca0008000046 */
[----:B------:R-:W-:Y:S01]  /*42a0*/  @P0 STG.E desc[UR18][R94.64], R63 ;  /* 0x0000003f5e000986 */ /* 0x000fe2000c101912 */
[----:B------:R-:W-:-:S04]  /*42b0*/  ISETP.NE.AND P0, PT, R73, RZ, PT ;  /* 0x000000ff4900720c */ /* 0x000fc80003f05270 */
[----:B------:R-:W-:Y:S01]  /*42c0*/  ISETP.LT.AND P0, PT, R72, UR20, P0 ;  /* 0x0000001448007c0c */ /* 0x000fe20008701270 */
[----:B---3--:R-:W-:Y:S01]  /*42d0*/  FFMA R31, R86, UR29, R31 ;  /* 0x0000001d561f7c23 */ /* 0x008fe2000800001f */
[----:B----4-:R-:W-:Y:S02]  /*42e0*/  FFMA R29, R85, UR29, R0 ;  /* 0x0000001d551d7c23 */ /* 0x010fe40008000000 */
[----:B------:R-:W0:Y:S09]  /*42f0*/  LDS R0, [R88+UR24+0x488] ;  /* 0x0004881858007984 */ /* 0x000e320008000800 */
[----:B------:R-:W-:Y:S01]  /*4300*/  @P0 STG.E desc[UR18][R94.64+0x80], R31 ;  /* 0x0000801f5e000986 */ /* 0x000fe2000c101912 */
[----:B------:R-:W-:-:S03]  /*4310*/  ISETP.LT.AND P0, PT, R72, UR20, P4 ;  /* 0x0000001448007c0c */ /* 0x000fc6000a701270 */
[----:B------:R-:W1:Y:S10]  /*4320*/  LDS R31, [R88+UR24+0x508] ;  /* 0x00050818581f7984 */ /* 0x000e740008000800 */
[----:B------:R2:W-:Y:S01]  /*4330*/  @P0 STG.E desc[UR18][R94.64+0x100], R29 ;  /* 0x0001001d5e000986 */ /* 0x0005e2000c101912 */
[----:B------:R-:W-:Y:S01]  /*4340*/  ISETP.LT.AND P0, PT, R72, UR20, P2 ;  /* 0x0000001448007c0c */ /* 0x000fe20009701270 */
[----:B-----5:R-:W-:-:S12]  /*4350*/  FFMA R3, R84, UR29, R3 ;  /* 0x0000001d54037c23 */ /* 0x020fd80008000003 */
[----:B------:R3:W-:Y:S01]  /*4360*/  @P0 STG.E desc[UR18][R94.64+0x180], R3 ;  /* 0x000180035e000986 */ /* 0x0007e2000c101912 */
[----:B------:R-:W-:Y:S01]  /*4370*/  IADD3 R104, P0, PT, R94, UR6, RZ ;  /* 0x000000065e687c10 */ /* 0x000fe2000ff1e0ff */
[----:B0-----:R-:W-:-:S03]  /*4380*/  FMUL R0, R0, UR27 ;  /* 0x0000001b00007c20 */ /* 0x001fc60008400000 */
[----:B------:R-:W-:Y:S02]  /*4390*/  IADD3.X R105, PT, PT, R95, UR7, RZ, P0, !PT ;  /* 0x000000075f697c10 */ /* 0x000fe400087fe4ff */
[----:B------:R-:W-:Y:S01]  /*43a0*/  ISETP.LT.AND P0, PT, R90, UR20, P1 ;  /* 0x000000145a007c0c */ /* 0x000fe20008f01270 */
[----:B--2---:R-:W-:Y:S02]  /*43b0*/  FFMA R29, R69, UR29, R0 ;  /* 0x0000001d451d7c23 */ /* 0x004fe40008000000 */
[----:B------:R-:W0:Y:S10]  /*43c0*/  LDS R0, [R88+UR24+0x588] ;  /* 0x0005881858007984 */ /* 0x000e340008000800 */
[----:B------:R-:W-:Y:S04]  /*43d0*/  @P0 STG.E desc[UR18][R104.64], R29 ;  /* 0x0000001d68000986 */ /* 0x000fe8000c101912 */
[----:B------:R-:W2:Y:S01]  /*43e0*/  LDS R29, [R88+UR24+0x608] ;  /* 0x00060818581d7984 */ /* 0x000ea20008000800 */
[----:B------:R-:W-:-:S04]  /*43f0*/  ISETP.NE.AND P0, PT, R73, RZ, PT ;  /* 0x000000ff4900720c */ /* 0x000fc80003f05270 */
[----:B------:R-:W-:Y:S01]  /*4400*/  ISETP.LT.AND P0, PT, R90, UR20, P0 ;  /* 0x000000145a007c0c */ /* 0x000fe20008701270 */
[----:B-1----:R-:W-:-:S04]  /*4410*/  FMUL R31, R31, UR27 ;  /* 0x0000001b1f1f7c20 */ /* 0x002fc80008400000 */
[----:B---3--:R-:W-:-:S08]  /*4420*/  FFMA R3, R68, UR29, R31 ;  /* 0x0000001d44037c23 */ /* 0x008fd0000800001f */
[----:B------:R1:W-:Y:S01]  /*4430*/  @P0 STG.E desc[UR18][R104.64+0x80], R3 ;  /* 0x0000800368000986 */ /* 0x0003e2000c101912 */
[----:B------:R-:W-:Y:S01]  /*4440*/  ISETP.LT.AND P0, PT, R90, UR20, P4 ;  /* 0x000000145a007c0c */ /* 0x000fe2000a701270 */
[----:B0-----:R-:W-:-:S04]  /*4450*/  FMUL R0, R0, UR27 ;  /* 0x0000001b00007c20 */ /* 0x001fc80008400000 */
[----:B------:R-:W-:-:S08]  /*4460*/  FFMA R0, R67, UR29, R0 ;  /* 0x0000001d43007c23 */ /* 0x000fd00008000000 */
[----:B------:R0:W-:Y:S01]  /*4470*/  @P0 STG.E desc[UR18][R104.64+0x100], R0 ;  /* 0x0001000068000986 */ /* 0x0001e2000c101912 */
[----:B------:R-:W-:Y:S01]  /*4480*/  ISETP.LT.AND P0, PT, R90, UR20, P2 ;  /* 0x000000145a007c0c */ /* 0x000fe20009701270 */
[----:B--2---:R-:W-:-:S04]  /*4490*/  FMUL R29, R29, UR27 ;  /* 0x0000001b1d1d7c20 */ /* 0x004fc80008400000 */
[----:B------:R-:W-:Y:S01]  /*44a0*/  FFMA R29, R66, UR29, R29 ;  /* 0x0000001d421d7c23 */ /* 0x000fe2000800001d */
[----:B-1----:R-:W-:-:S07]  /*44b0*/  VIADD R3, R72, 0x1 ;  /* 0x0000000148037836 */ /* 0x002fce0000000000 */
[----:B------:R-:W-:Y:S01]  /*44c0*/  @P0 STG.E desc[UR18][R104.64+0x180], R29 ;  /* 0x0001801d68000986 */ /* 0x000fe2000c101912 */
[----:B------:R-:W-:Y:S02]  /*44d0*/  ISETP.LT.AND P0, PT, R3, UR20, P6 ;  /* 0x0000001403007c0c */ /* 0x000fe4000b701270 */
[----:B------:R-:W-:-:S11]  /*44e0*/  ISETP.NE.AND P4, PT, R91, RZ, PT ;  /* 0x000000ff5b00720c */ /* 0x000fd60003f85270 */
[----:B------:R-:W2:Y:S01]  /*44f0*/  @P0 LDG.E.LTC128B R87, desc[UR18][R92.64] ;  /* 0x000000125c570981 */ /* 0x000ea2000c1e1920 */
[----:B------:R-:W-:-:S13]  /*4500*/  ISETP.LT.AND P0, PT, R3, UR20, P5 ;  /* 0x0000001403007c0c */ /* 0x000fda000af01270 */
[----:B------:R-:W3:Y:S01]  /*4510*/  @P0 LDG.E.LTC128B R86, desc[UR18][R92.64+0x80] ;  /* 0x000080125c560981 */ /* 0x000ee2000c1e1920 */
[----:B------:R-:W-:-:S13]  /*4520*/  ISETP.LT.AND P0, PT, R3, UR20, P4 ;  /* 0x0000001403007c0c */ /* 0x000fda000a701270 */
[----:B------:R-:W4:Y:S01]  /*4530*/  @P0 LDG.E.LTC128B R85, desc[UR18][R92.64+0x100] ;  /* 0x000100125c550981 */ /* 0x000f22000c1e1920 */
[----:B------:R-:W-:Y:S01]  /*4540*/  ISETP.LT.AND P0, PT, R3, UR20, P3 ;  /* 0x0000001403007c0c */ /* 0x000fe20009f01270 */
[----:B0-----:R-:W-:-:S12]  /*4550*/  VIADD R0, R72, 0x9 ;  /* 0x0000000948007836 */ /* 0x001fd80000000000 */
[----:B------:R-:W5:Y:S01]  /*4560*/  @P0 LDG.E.LTC128B R84, desc[UR18][R92.64+0x180] ;  /* 0x000180125c540981 */ /* 0x000f62000c1e1920 */
[----:B------:R-:W-:-:S04]  /*4570*/  IADD3 R90, P0, PT, R102, UR8, RZ ;  /* 0x00000008665a7c10 */ /* 0x000fc8000ff1e0ff */
[----:B------:R-:W-:Y:S02]  /*4580*/  IADD3.X R91, PT, PT, R103, UR9, RZ, P0, !PT ;  /* 0x00000009675b7c10 */ /* 0x000fe400087fe4ff */
[----:B------:R-:W-:-:S13]  /*4590*/  ISETP.LT.AND P0, PT, R0, UR20, P6 ;  /* 0x0000001400007c0c */ /* 0x000fda000b701270 */
[----:B------:R-:W5:Y:S01]  /*45a0*/  @P0 LDG.E.LTC128B R69, desc[UR18][R90.64] ;  /* 0x000000125a450981 */ /* 0x000f62000c1e1920 */
[----:B------:R-:W-:-:S13]  /*45b0*/  ISETP.LT.AND P0, PT, R0, UR20, P5 ;  /* 0x0000001400007c0c */ /* 0x000fda000af01270 */
[----:B------:R-:W5:Y:S01]  /*45c0*/  @P0 LDG.E.LTC128B R68, desc[UR18][R90.64+0x80] ;  /* 0x000080125a440981 */ /* 0x000f62000c1e1920 */
[----:B------:R-:W-:-:S13]  /*45d0*/  ISETP.LT.AND P0, PT, R0, UR20, P4 ;  /* 0x0000001400007c0c */ /* 0x000fda000a701270 */
[----:B------:R-:W5:Y:S01]  /*45e0*/  @P0 LDG.E.LTC128B R67, desc[UR18][R90.64+0x100] ;  /* 0x000100125a430981 */ /* 0x000f62000c1e1920 */
[----:B------:R-:W-:-:S13]  /*45f0*/  ISETP.LT.AND P0, PT, R0, UR20, P3 ;  /* 0x0000001400007c0c */ /* 0x000fda0009f01270 */
[----:B------:R-:W5:Y:S01]  /*4600*/  @P0 LDG.E.LTC128B R66, desc[UR18][R90.64+0x180] ;  /* 0x000180125a420981 */ /* 0x000f62000c1e1920 */
[----:B------:R-:W-:Y:S06]  /*4610*/  BAR.SYNC.DEFER_BLOCKING 0x0 ;  /* 0x0000000000007b1d */ /* 0x000fec0000010000 */
        /* <DEDUP_REMOVED lines=8> */
[----:B------:R-:W-:Y:S06]  /*46a0*/  BAR.SYNC.DEFER_BLOCKING 0x0 ;  /* 0x0000000000007b1d */ /* 0x000fec0000010000 */
[----:B------:R-:W0:Y:S04]  /*46b0*/  LDS R70, [R88+UR24] ;  /* 0x0000001858467984 */ /* 0x000e280008000800 */
[----:B------:R-:W1:Y:S04]  /*46c0*/  LDS R33, [R88+UR24+0x80] ;  /* 0x0000801858217984 */ /* 0x000e680008000800 */
[----:B------:R-:W1:Y:S01]  /*46d0*/  LDS R2, [R88+UR24+0x100] ;  /* 0x0001001858027984 */ /* 0x000e620008000800 */
[----:B------:R-:W-:-:S03]  /*46e0*/  ISETP.LT.AND P0, PT, R3, UR20, P1 ;  /* 0x0000001403007c0c */ /* 0x000fc60008f01270 */
[----:B------:R-:W-:Y:S01]  /*46f0*/  LDS R30, [R88+UR24+0x588] ;  /* 0x00058818581e7984 */ /* 0x000fe20008000800 */
[----:B0-----:R-:W-:Y:S01]  /*4700*/  FMUL R70, R70, UR27 ;  /* 0x0000001b46467c20 */ /* 0x001fe20008400000 */
[----:B-1----:R-:W-:Y:S01]  /*4710*/  FMUL R33, R33, UR27 ;  /* 0x0000001b21217c20 */ /* 0x002fe20008400000 */
[----:B------:R-:W-:Y:S02]  /*4720*/  FMUL R2, R2, UR27 ;  /* 0x0000001b02027c20 */ /* 0x000fe40008400000 */
[----:B--2---:R-:W-:-:S05]  /*4730*/  FFMA R29, R87, UR29, R70 ;  /* 0x0000001d571d7c23 */ /* 0x004fca0008000046 */
[----:B------:R-:W-:Y:S01]  /*4740*/  @P0 STG.E desc[UR18][R82.64], R29 ;  /* 0x0000001d52000986 */ /* 0x000fe2000c101912 */
[----:B------:R-:W-:-:S03]  /*4750*/  ISETP.NE.AND P0, PT, R73, RZ, PT ;  /* 0x000000ff4900720c */ /* 0x000fc60003f05270 */
[----:B------:R-:W0:Y:S01]  /*4760*/  LDS R29, [R88+UR24+0x180] ;  /* 0x00018018581d7984 */ /* 0x000e220008000800 */
[----:B------:R-:W-:Y:S01]  /*4770*/  ISETP.LT.AND P0, PT, R3, UR20, P0 ;  /* 0x0000001403007c0c */ /* 0x000fe20008701270 */
[----:B---3--:R-:W-:-:S12]  /*4780*/  FFMA R33, R86, UR29, R33 ;  /* 0x0000001d56217c23 */ /* 0x008fd80008000021 */
[----:B------:R1:W-:Y:S01]  /*4790*/  @P0 STG.E desc[UR18][R82.64+0x80], R33 ;  /* 0x0000802152000986 */ /* 0x0003e2000c101912 */
[----:B------:R-:W-:Y:S01]  /*47a0*/  ISETP.NE.AND P0, PT, R74, RZ, PT ;  /* 0x000000ff4a00720c */ /* 0x000fe20003f05270 */
[----:B----4-:R-:W-:Y:S02]  /*47b0*/  FFMA R31, R85, UR29, R2 ;  /* 0x0000001d551f7c23 */ /* 0x010fe40008000002 */
[----:B------:R-:W2:Y:S01]  /*47c0*/  LDS R2, [R88+UR24+0x488] ;  /* 0x0004881858027984 */ /* 0x000ea20008000800 */
[----:B------:R-:W-:-:S13]  /*47d0*/  ISETP.LT.AND P0, PT, R3, UR20, P0 ;  /* 0x0000001403007c0c */ /* 0x000fda0008701270 */
[----:B------:R-:W-:Y:S01]  /*47e0*/  @P0 STG.E desc[UR18][R82.64+0x100], R31 ;  /* 0x0001001f52000986 */ /* 0x000fe2000c101912 */
[----:B------:R-:W-:-:S03]  /*47f0*/  ISETP.LT.AND P0, PT, R3, UR20, P2 ;  /* 0x0000001403007c0c */ /* 0x000fc60009701270 */
[----:B------:R-:W3:Y:S01]  /*4800*/  LDS R3, [R88+UR24+0x508] ;  /* 0x0005081858037984 */ /* 0x000ee20008000800 */
[----:B0-----:R-:W-:-:S04]  /*4810*/  FMUL R29, R29, UR27 ;  /* 0x0000001b1d1d7c20 */ /* 0x001fc80008400000 */
[----:B-----5:R-:W-:-:S05]  /*4820*/  FFMA R29, R84, UR29, R29 ;  /* 0x0000001d541d7c23 */ /* 0x020fca000800001d */
[----:B------:R-:W-:Y:S01]  /*4830*/  @P0 STG.E desc[UR18][R82.64+0x180], R29 ;  /* 0x0001801d52000986 */ /* 0x000fe2000c101912 */
[----:B------:R-:W-:-:S03]  /*4840*/  IADD3 R32, P0, PT, R104, UR4, RZ ;  /* 0x0000000468207c10 */ /* 0x000fc6000ff1e0ff */
[----:B------:R-:W0:Y:S01]  /*4850*/  LDS R29, [R88+UR24+0x608] ;  /* 0x00060818581d7984 */ /* 0x000e220008000800 */
[----:B-1----:R-:W-:Y:S02]  /*4860*/  IADD3.X R33, PT, PT, R105, UR5, RZ, P0, !PT ;  /* 0x0000000569217c10 */ /* 0x002fe400087fe4ff */
[----:B------:R-:W-:Y:S01]  /*4870*/  ISETP.LT.AND P0, PT, R0, UR20, P1 ;  /* 0x0000001400007c0c */ /* 0x000fe20008f01270 */
[----:B--2---:R-:W-:-:S04]  /*4880*/  FMUL R2, R2, UR27 ;  /* 0x0000001b02027c20 */ /* 0x004fc80008400000 */
[----:B------:R-:W-:-:S08]  /*4890*/  FFMA R2, R69, UR29, R2 ;  /* 0x0000001d45027c23 */ /* 0x000fd00008000002 */
[----:B------:R1:W-:Y:S01]  /*48a0*/  @P0 STG.E desc[UR18][R32.64], R2 ;  /* 0x0000000220000986 */ /* 0x0003e2000c101912 */
[----:B------:R-:W-:-:S04]  /*48b0*/  ISETP.NE.AND P0, PT, R73, RZ, PT ;  /* 0x000000ff4900720c */ /* 0x000fc80003f05270 */
[----:B------:R-:W-:Y:S01]  /*48c0*/  ISETP.LT.AND P0, PT, R0, UR20, P0 ;  /* 0x0000001400007c0c */ /* 0x000fe20008701270 */
[----:B---3--:R-:W-:-:S04]  /*48d0*/  FMUL R3, R3, UR27 ;  /* 0x0000001b03037c20 */ /* 0x008fc80008400000 */
[----:B------:R-:W-:-:S08]  /*48e0*/  FFMA R4, R68, UR29, R3 ;  /* 0x0000001d44047c23 */ /* 0x000fd00008000003 */
[----:B------:R-:W-:Y:S01]  /*48f0*/  @P0 STG.E desc[UR18][R32.64+0x80], R4 ;  /* 0x0000800420000986 */ /* 0x000fe2000c101912 */
[----:B------:R-:W-:-:S04]  /*4900*/  ISETP.NE.AND P0, PT, R74, RZ, PT ;  /* 0x000000ff4a00720c */ /* 0x000fc80003f05270 */
[----:B------:R-:W-:Y:S01]  /*4910*/  ISETP.LT.AND P0, PT, R0, UR20, P0 ;  /* 0x0000001400007c0c */ /* 0x000fe20008701270 */
[----:B------:R-:W-:-:S04]  /*4920*/  FMUL R30, R30, UR27 ;  /* 0x0000001b1e1e7c20 */ /* 0x000fc80008400000 */
[----:B------:R-:W-:Y:S01]  /*4930*/  FFMA R3, R67, UR29, R30 ;  /* 0x0000001d43037c23 */ /* 0x000fe2000800001e */
[----:B0-----:R-:W-:-:S07]  /*4940*/  FMUL R29, R29, UR27 ;  /* 0x0000001b1d1d7c20 */ /* 0x001fce0008400000 */
[----:B------:R-:W-:Y:S01]  /*4950*/  @P0 STG.E desc[UR18][R32.64+0x100], R3 ;  /* 0x0001000320000986 */ /* 0x000fe2000c101912 */
[----:B------:R-:W-:Y:S01]  /*4960*/  ISETP.LT.AND P0, PT, R0, UR20, P2 ;  /* 0x0000001400007c0c */ /* 0x000fe20009701270 */
[----:B-1----:R-:W-:Y:S01]  /*4970*/  FFMA R2, R66, UR29, R29 ;  /* 0x0000001d42027c23 */ /* 0x002fe2000800001d */
[----:B------:R-:W-:-:S11]  /*4980*/  VIADD R0, R72, 0x2 ;  /* 0x0000000248007836 */ /* 0x000fd60000000000 */
[----:B------:R0:W-:Y:S01]  /*4990*/  @P0 STG.E desc[UR18][R32.64+0x180], R2 ;  /* 0x0001800220000986 */ /* 0x0001e2000c101912 */
[----:B------:R-:W-:-:S13]  /*49a0*/  ISETP.LT.AND P0, PT, R0, UR20, P6 ;  /* 0x0000001400007c0c */ /* 0x000fda000b701270 */
        /* <DEDUP_REMOVED lines=28> */
[----:B------:R-:W0:Y:S02]  /*4b70*/  LDS R4, [R88+UR24] ;  /* 0x0000001858047984 */ /* 0x000e240008000800 */
[----:B0-----:R-:W-:Y:S01]  /*4b80*/  FMUL R4, R4, UR27 ;  /* 0x0000001b04047c20 */ /* 0x001fe20008400000 */
[----:B------:R-:W-:-:S03]  /*4b90*/  ISETP.LT.AND P0, PT, R0, UR20, P1 ;  /* 0x0000001400007c0c */ /* 0x000fc60008f01270 */
[----:B--2---:R-:W-:Y:S02]  /*4ba0*/  FFMA R3, R87, UR29, R4 ;  /* 0x0000001d57037c23 */ /* 0x004fe40008000004 */
[----:B------:R-:W0:Y:S08]  /*4bb0*/  LDS R4, [R88+UR24+0x80] ;  /* 0x0000801858047984 */ /* 0x000e300008000800 */
[----:B------:R-:W-:Y:S01]  /*4bc0*/  @P0 STG.E desc[UR18][R78.64], R3 ;  /* 0x000000034e000986 */ /* 0x000fe2000c101912 */
[----:B------:R-:W-:-:S03]  /*4bd0*/  ISETP.NE.AND P0, PT, R73, RZ, PT ;  /* 0x000000ff4900720c */ /* 0x000fc60003f05270 */
[----:B------:R-:W-:Y:S01]  /*4be0*/  LDS R3, [R88+UR24+0x180] ;  /* 0x0001801858037984 */ /* 0x000fe20008000800 */
[----:B------:R-:W-:Y:S01]  /*4bf0*/  ISETP.LT.AND P0, PT, R0, UR20, P0 ;  /* 0x0000001400007c0c */ /* 0x000fe20008701270 */
[----:B0-----:R-:W-:Y:S02]  /*4c00*/  FMUL R27, R4, UR27 ;  /* 0x0000001b041b7c20 */ /* 0x001fe40008400000 */
[----:B------:R-:W0:Y:S02]  /*4c10*/  LDS R4, [R88+UR24+0x100] ;  /* 0x0001001858047984 */ /* 0x000e240008000800 */
[----:B---3--:R-:W-:-:S08]  /*4c20*/  FFMA R25, R86, UR29, R27 ;  /* 0x0000001d56197c23 */ /* 0x008fd0000800001b */
[----:B------:R-:W-:Y:S01]  /*4c30*/  @P0 STG.E desc[UR18][R78.64+0x80], R25 ;  /* 0x000080194e000986 */ /* 0x000fe2000c101912 */
[----:B------:R-:W-:-:S04]  /*4c40*/  ISETP.NE.AND P0, PT, R74, RZ, PT ;  /* 0x000000ff4a00720c */ /* 0x000fc80003f05270 */
[----:B------:R-:W-:Y:S01]  /*4c50*/  ISETP.LT.AND P0, PT, R0, UR20, P0 ;  /* 0x0000001400007c0c */ /* 0x000fe20008701270 */
[----:B0-----:R-:W-:-:S04]  /*4c60*/  FMUL R4, R4, UR27 ;  /* 0x0000001b04047c20 */ /* 0x001fc80008400000 */
[----:B----4-:R-:W-:-:S08]  /*4c70*/  FFMA R5, R85, UR29, R4 ;  /* 0x0000001d55057c23 */ /* 0x010fd00008000004 */
[----:B------:R-:W-:Y:S01]  /*4c80*/  @P0 STG.E desc[UR18][R78.64+0x100], R5 ;  /* 0x000100054e000986 */ /* 0x000fe2000c101912 */
[----:B------:R-:W-:-:S03]  /*4c90*/  ISETP.LT.AND P0, PT, R0, UR20, P2 ;  /* 0x0000001400007c0c */ /* 0x000fc60009701270 */
[----:B------:R-:W0:Y:S04]  /*4ca0*/  LDS R0, [R88+UR24+0x488] ;  /* 0x0004881858007984 */ /* 0x000e280008000800 */
[----:B------:R-:W1:Y:S01]  /*4cb0*/  LDS R5, [R88+UR24+0x508] ;  /* 0x0005081858057984 */ /* 0x000e620008000800 */
[----:B------:R-:W-:-:S04]  /*4cc0*/  FMUL R3, R3, UR27 ;  /* 0x0000001b03037c20 */ /* 0x000fc80008400000 */
[----:B-----5:R-:W-:-:S05]  /*4cd0*/  FFMA R3, R84, UR29, R3 ;  /* 0x0000001d54037c23 */ /* 0x020fca0008000003 */
[----:B------:R-:W-:Y:S01]  /*4ce0*/  @P0 STG.E desc[UR18][R78.64+0x180], R3 ;  /* 0x000180034e000986 */ /* 0x000fe2000c101912 */
[----:B------:R-:W-:-:S03]  /*4cf0*/  IADD3 R34, P0, PT, R32, UR4, RZ ;  /* 0x0000000420227c10 */ /* 0x000fc6000ff1e0ff */
[----:B------:R-:W2:Y:S01]  /*4d00*/  LDS R32, [R88+UR24+0x588] ;  /* 0x0005881858207984 */ /* 0x000ea20008000800 */
[----:B------:R-:W-:Y:S02]  /*4d10*/  IADD3.X R35, PT, PT, R33, UR5, RZ, P0, !PT ;  /* 0x0000000521237c10 */ /* 0x000fe400087fe4ff */
[----:B------:R-:W-:Y:S01]  /*4d20*/  ISETP.LT.AND P0, PT, R2, UR20, P1 ;  /* 0x0000001402007c0c */ /* 0x000fe20008f01270 */
[----:B0-----:R-:W-:-:S04]  /*4d30*/  FMUL R0, R0, UR27 ;  /* 0x0000001b00007c20 */ /* 0x001fc80008400000 */
[----:B------:R-:W-:Y:S01]  /*4d40*/  FFMA R0, R69, UR29, R0 ;  /* 0x0000001d45007c23 */ /* 0x000fe20008000000 */
[----:B-1----:R-:W-:-:S07]  /*4d50*/  FMUL R5, R5, UR27 ;  /* 0x0000001b05057c20 */ /* 0x002fce0008400000 */
[----:B------:R-:W-:Y:S01]  /*4d60*/  @P0 STG.E desc[UR18][R34.64], R0 ;  /* 0x0000000022000986 */ /* 0x000fe2000c101912 */
[----:B------:R-:W-:Y:S01]  /*4d70*/  FFMA R4, R68, UR29, R5 ;  /* 0x0000001d44047c23 */ /* 0x000fe20008000005 */
[----:B------:R-:W-:Y:S02]  /*4d80*/  ISETP.NE.AND P0, PT, R73, RZ, PT ;  /* 0x000000ff4900720c */ /* 0x000fe40003f05270 */
[----:B------:R-:W0:Y:S02]  /*4d90*/  LDS R5, [R88+UR24+0x608] ;  /* 0x0006081858057984 */ /* 0x000e240008000800 */
[----:B------:R-:W-:Y:S01]  /*4da0*/  ISETP.LT.AND P0, PT, R2, UR20, P0 ;  /* 0x0000001402007c0c */ /* 0x000fe20008701270 */
[----:B--2---:R-:W-:-:S12]  /*4db0*/  FMUL R32, R32, UR27 ;  /* 0x0000001b20207c20 */ /* 0x004fd80008400000 */
[----:B------:R-:W-:Y:S01]  /*4dc0*/  @P0 STG.E desc[UR18][R34.64+0x80], R4 ;  /* 0x0000800422000986 */ /* 0x000fe2000c101912 */
[----:B------:R-:W-:-:S04]  /*4dd0*/  ISETP.NE.AND P0, PT, R74, RZ, PT ;  /* 0x000000ff4a00720c */ /* 0x000fc80003f05270 */
[----:B------:R-:W-:Y:S01]  /*4de0*/  ISETP.LT.AND P0, PT, R2, UR20, P0 ;  /* 0x0000001402007c0c */ /* 0x000fe20008701270 */
[----:B------:R-:W-:-:S12]  /*4df0*/  FFMA R3, R67, UR29, R32 ;  /* 0x0000001d43037c23 */ /* 0x000fd80008000020 */
[----:B------:R-:W-:Y:S01]  /*4e00*/  @P0 STG.E desc[UR18][R34.64+0x100], R3 ;  /* 0x0001000322000986 */ /* 0x000fe2000c101912 */
[----:B------:R-:W-:Y:S01]  /*4e10*/  ISETP.LT.AND P0, PT, R2, UR20, P2 ;  /* 0x0000001402007c0c */ /* 0x000fe20009701270 */
[----:B------:R-:W-:Y:S02]  /*4e20*/  VIADD R2, R72, 0x3 ;  /* 0x0000000348027836 */ /* 0x000fe40000000000 */
[----:B0-----:R-:W-:-:S04]  /*4e30*/  FMUL R5, R5, UR27 ;  /* 0x0000001b05057c20 */ /* 0x001fc80008400000 */
[----:B------:R-:W-:-:S06]  /*4e40*/  FFMA R0, R66, UR29, R5 ;  /* 0x0000001d42007c23 */ /* 0x000fcc0008000005 */
        /* <DEDUP_REMOVED lines=19> */
[----:B------:R0:W5:Y:S01]  /*4f80*/  @P0 LDG.E.LTC128B R66, desc[UR18][R4.64+0x180] ;  /* 0x0001801204420981 */ /* 0x000162000c1e1920 */
        /* <DEDUP_REMOVED lines=10> */
[----:B0-----:R-:W0:Y:S04]  /*5030*/  LDS R4, [R88+UR24] ;  /* 0x0000001858047984 */ /* 0x001e280008000800 */
[----:B------:R-:W1:Y:S01]  /*5040*/  LDS R7, [R88+UR24+0x80] ;  /* 0x0000801858077984 */ /* 0x000e620008000800 */
[----:B------:R-:W-:Y:S01]  /*5050*/  ISETP.LT.AND P0, PT, R2, UR20, P1 ;  /* 0x0000001402007c0c */ /* 0x000fe20008f01270 */
[----:B0-----:R-:W-:Y:S01]  /*5060*/  FMUL R4, R4, UR27 ;  /* 0x0000001b04047c20 */ /* 0x001fe20008400000 */
[----:B-1----:R-:W-:-:S03]  /*5070*/  FMUL R7, R7, UR27 ;  /* 0x0000001b07077c20 */ /* 0x002fc60008400000 */
[----:B--2---:R-:W-:Y:S02]  /*5080*/  FFMA R3, R87, UR29, R4 ;  /* 0x0000001d57037c23 */ /* 0x004fe40008000004 */
[----:B------:R-:W0:Y:S06]  /*5090*/  LDS R4, [R88+UR24+0x100] ;  /* 0x0001001858047984 */ /* 0x000e2c0008000800 */
[----:B------:R-:W-:Y:S01]  /*50a0*/  @P0 STG.E desc[UR18][R98.64], R3 ;  /* 0x0000000362000986 */ /* 0x000fe2000c101912 */
[----:B------:R-:W-:-:S03]  /*50b0*/  ISETP.NE.AND P0, PT, R73, RZ, PT ;  /* 0x000000ff4900720c */ /* 0x000fc60003f05270 */
[----:B------:R-:W1:Y:S01]  /*50c0*/  LDS R3, [R88+UR24+0x180] ;  /* 0x0001801858037984 */ /* 0x000e620008000800 */
[----:B------:R-:W-:Y:S01]  /*50d0*/  ISETP.LT.AND P0, PT, R2, UR20, P0 ;  /* 0x0000001402007c0c */ /* 0x000fe20008701270 */
[----:B---3--:R-:W-:-:S12]  /*50e0*/  FFMA R7, R86, UR29, R7 ;  /* 0x0000001d56077c23 */ /* 0x008fd80008000007 */
[----:B------:R2:W-:Y:S01]  /*50f0*/  @P0 STG.E desc[UR18][R98.64+0x80], R7 ;  /* 0x0000800762000986 */ /* 0x0005e2000c101912 */
[----:B------:R-:W-:-:S04]  /*5100*/  ISETP.NE.AND P0, PT, R74, RZ, PT ;  /* 0x000000ff4a00720c */ /* 0x000fc80003f05270 */
[----:B------:R-:W-:Y:S01]  /*5110*/  ISETP.LT.AND P0, PT, R2, UR20, P0 ;  /* 0x0000001402007c0c */ /* 0x000fe20008701270 */
[----:B0-----:R-:W-:-:S04]  /*5120*/  FMUL R4, R4, UR27 ;  /* 0x0000001b04047c20 */ /* 0x001fc80008400000 */
[----:B----4-:R-:W-:-:S08]  /*5130*/  FFMA R5, R85, UR29, R4 ;  /* 0x0000001d55057c23 */ /* 0x010fd00008000004 */
[----:B------:R-:W-:Y:S01]  /*5140*/  @P0 STG.E desc[UR18][R98.64+0x100], R5 ;  /* 0x0001000562000986 */ /* 0x000fe2000c101912 */
[----:B------:R-:W-:-:S03]  /*5150*/  ISETP.LT.AND P0, PT, R2, UR20, P2 ;  /* 0x0000001402007c0c */ /* 0x000fc60009701270 */
[----:B------:R-:W0:Y:S04]  /*5160*/  LDS R2, [R88+UR24+0x488] ;  /* 0x0004881858027984 */ /* 0x000e280008000800 */
[----:B------:R-:W3:Y:S01]  /*5170*/  LDS R5, [R88+UR24+0x508] ;  /* 0x0005081858057984 */ /* 0x000ee20008000800 */
[----:B-1----:R-:W-:-:S04]  /*5180*/  FMUL R3, R3, UR27 ;  /* 0x0000001b03037c20 */ /* 0x002fc80008400000 */
[----:B-----5:R-:W-:-:S05]  /*5190*/  FFMA R3, R84, UR29, R3 ;  /* 0x0000001d54037c23 */ /* 0x020fca0008000003 */
[----:B------:R-:W-:Y:S01]  /*51a0*/  @P0 STG.E desc[UR18][R98.64+0x180], R3 ;  /* 0x0001800362000986 */ /* 0x000fe2000c101912 */
[----:B------:R-:W-:-:S04]  /*51b0*/  IADD3 R6, P0, PT, R34, UR4, RZ ;  /* 0x0000000422067c10 */ /* 0x000fc8000ff1e0ff */
[----:B--2---:R-:W-:Y:S02]  /*51c0*/  IADD3.X R7, PT, PT, R35, UR5, RZ, P0, !PT ;  /* 0x0000000523077c10 */ /* 0x004fe400087fe4ff */
[----:B------:R-:W-:Y:S01]  /*51d0*/  ISETP.LT.AND P0, PT, R0, UR20, P1 ;  /* 0x0000001400007c0c */ /* 0x000fe20008f01270 */
[----:B0-----:R-:W-:-:S04]  /*51e0*/  FMUL R2, R2, UR27 ;  /* 0x0000001b02027c20 */ /* 0x001fc80008400000 */
[----:B------:R-:W-:Y:S02]  /*51f0*/  FFMA R25, R69, UR29, R2 ;  /* 0x0000001d45197c23 */ /* 0x000fe40008000002 */
[----:B------:R-:W0:Y:S01]  /*5200*/  LDS R2, [R88+UR24+0x588] ;  /* 0x0005881858027984 */ /* 0x000e220008000800 */
[----:B---3--:R-:W-:-:S05]  /*5210*/  FMUL R5, R5, UR27 ;  /* 0x0000001b05057c20 */ /* 0x008fca0008400000 */
[----:B------:R-:W-:Y:S01]  /*5220*/  @P0 STG.E desc[UR18][R6.64], R25 ;  /* 0x0000001906000986 */ /* 0x000fe2000c101912 */
[----:B------:R-:W-:Y:S01]  /*5230*/  FFMA R4, R68, UR29, R5 ;  /* 0x0000001d44047c23 */ /* 0x000fe20008000005 */
[----:B------:R-:W-:Y:S02]  /*5240*/  ISETP.NE.AND P0, PT, R73, RZ, PT ;  /* 0x000000ff4900720c */ /* 0x000fe40003f05270 */
[----:B------:R-:W1:Y:S02]  /*5250*/  LDS R5, [R88+UR24+0x608] ;  /* 0x0006081858057984 */ /* 0x000e640008000800 */
[----:B------:R-:W-:-:S13]  /*5260*/  ISETP.LT.AND P0, PT, R0, UR20, P0 ;  /* 0x0000001400007c0c */ /* 0x000fda0008701270 */
[----:B------:R-:W-:Y:S01]  /*5270*/  @P0 STG.E desc[UR18][R6.64+0x80], R4 ;  /* 0x0000800406000986 */ /* 0x000fe2000c101912 */
[----:B------:R-:W-:-:S04]  /*5280*/  ISETP.NE.AND P0, PT, R74, RZ, PT ;  /* 0x000000ff4a00720c */ /* 0x000fc80003f05270 */
[----:B------:R-:W-:Y:S01]  /*5290*/  ISETP.LT.AND P0, PT, R0, UR20, P0 ;  /* 0x0000001400007c0c */ /* 0x000fe20008701270 */
[----:B0-----:R-:W-:-:S04]  /*52a0*/  FMUL R2, R2, UR27 ;  /* 0x0000001b02027c20 */ /* 0x001fc80008400000 */
[----:B------:R-:W-:-:S08]  /*52b0*/  FFMA R3, R67, UR29, R2 ;  /* 0x0000001d43037c23 */ /* 0x000fd00008000002 */
[----:B------:R-:W-:Y:S01]  /*52c0*/  @P0 STG.E desc[UR18][R6.64+0x100], R3 ;  /* 0x0001000306000986 */ /* 0x000fe2000c101912 */
[----:B------:R-:W-:Y:S01]  /*52d0*/  ISETP.LT.AND P0, PT, R0, UR20, P2 ;  /* 0x0000001400007c0c */ /* 0x000fe20009701270 */
[----:B-1----:R-:W-:Y:S01]  /*52e0*/  FMUL R5, R5, UR27 ;  /* 0x0000001b05057c20 */ /* 0x002fe20008400000 */
[----:B------:R-:W-:-:S03]  /*52f0*/  VIADD R0, R72, 0x10 ;  /* 0x0000001048007836 */ /* 0x000fc60000000000 */
[----:B------:R-:W-:-:S08]  /*5300*/  FFMA R2, R66, UR29, R5 ;  /* 0x0000001d42027c23 */ /* 0x000fd00008000005 */
        /* <DEDUP_REMOVED lines=42> */
[----:B------:R-:W-:Y:S01]  /*55b0*/  @P0 STG.E desc[UR18][R100.64+0x80], R21 ;  /* 0x0000801564000986 */ /* 0x000fe2000c101912 */
[----:B------:R-:W-:-:S04]  /*55c0*/  ISETP.NE.AND P0, PT, R74, RZ, PT ;  /* 0x000000ff4a00720c */ /* 0x000fc80003f05270 */
[----:B------:R-:W-:Y:S01]  /*55d0*/  ISETP.LT.AND P0, PT, R0, UR20, P0 ;  /* 0x0000001400007c0c */ /* 0x000fe20008701270 */
[----:B0-----:R-:W-:-:S04]  /*55e0*/  FMUL R6, R6, UR27 ;  /* 0x0000001b06067c20 */ /* 0x001fc80008400000 */
[----:B----4-:R-:W-:Y:S02]  /*55f0*/  FFMA R3, R85, UR29, R6 ;  /* 0x0000001d55037c23 */ /* 0x010fe40008000006 */
[----:B------:R-:W0:Y:S06]  /*5600*/  LDS R6, [R88+UR24+0x488] ;  /* 0x0004881858067984 */ /* 0x000e2c0008000800 */
[----:B------:R-:W-:Y:S01]  /*5610*/  @P0 STG.E desc[UR18][R100.64+0x100], R3 ;  /* 0x0001000364000986 */ /* 0x000fe2000c101912 */
[----:B------:R-:W-:-:S03]  /*5620*/  ISETP.LT.AND P0, PT, R0, UR20, P2 ;  /* 0x0000001400007c0c */ /* 0x000fc60009701270 */
[----:B------:R-:W2:Y:S01]  /*5630*/  LDS R3, [R88+UR24+0x508] ;  /* 0x0005081858037984 */ /* 0x000ea20008000800 */
[----:B-1----:R-:W-:-:S03]  /*5640*/  FMUL R7, R7, UR27 ;  /* 0x0000001b07077c20 */ /* 0x002fc60008400000 */
[----:B------:R-:W1:Y:S01]  /*5650*/  LDS R0, [R88+UR24+0x588] ;  /* 0x0005881858007984 */ /* 0x000e620008000800 */
[----:B-----5:R-:W-:-:S05]  /*5660*/  FFMA R7, R84, UR29, R7 ;  /* 0x0000001d54077c23 */ /* 0x020fca0008000007 */
[----:B------:R-:W-:Y:S01]  /*5670*/  @P0 STG.E desc[UR18][R100.64+0x180], R7 ;  /* 0x0001800764000986 */ /* 0x000fe2000c101912 */
[----:B------:R-:W-:-:S03]  /*5680*/  IADD3 R8, P0, PT, R100, UR6, RZ ;  /* 0x0000000664087c10 */ /* 0x000fc6000ff1e0ff */
[----:B------:R-:W3:Y:S01]  /*5690*/  LDS R7, [R88+UR24+0x608] ;  /* 0x0006081858077984 */ /* 0x000ee20008000800 */
[----:B------:R-:W-:Y:S02]  /*56a0*/  IADD3.X R9, PT, PT, R101, UR7, RZ, P0, !PT ;  /* 0x0000000765097c10 */ /* 0x000fe400087fe4ff */
[----:B------:R-:W-:Y:S01]  /*56b0*/  ISETP.LT.AND P0, PT, R2, UR20, P1 ;  /* 0x0000001402007c0c */ /* 0x000fe20008f01270 */
[----:B0-----:R-:W-:-:S04]  /*56c0*/  FMUL R6, R6, UR27 ;  /* 0x0000001b06067c20 */ /* 0x001fc80008400000 */
[----:B------:R-:W-:-:S08]  /*56d0*/  FFMA R6, R69, UR29, R6 ;  /* 0x0000001d45067c23 */ /* 0x000fd00008000006 */
[----:B------:R-:W-:Y:S01]  /*56e0*/  @P0 STG.E desc[UR18][R8.64], R6 ;  /* 0x0000000608000986 */ /* 0x000fe2000c101912 */
[----:B------:R-:W-:-:S04]  /*56f0*/  ISETP.NE.AND P0, PT, R73, RZ, PT ;  /* 0x000000ff4900720c */ /* 0x000fc80003f05270 */
[----:B------:R-:W-:Y:S01]  /*5700*/  ISETP.LT.AND P0, PT, R2, UR20, P0 ;  /* 0x0000001402007c0c */ /* 0x000fe20008701270 */
[----:B--2---:R-:W-:-:S04]  /*5710*/  FMUL R3, R3, UR27 ;  /* 0x0000001b03037c20 */ /* 0x004fc80008400000 */
[----:B------:R-:W-:-:S08]  /*5720*/  FFMA R3, R68, UR29, R3 ;  /* 0x0000001d44037c23 */ /* 0x000fd00008000003 */
[----:B------:R-:W-:Y:S01]  /*5730*/  @P0 STG.E desc[UR18][R8.64+0x80], R3 ;  /* 0x0000800308000986 */ /* 0x000fe2000c101912 */
[----:B------:R-:W-:-:S04]  /*5740*/  ISETP.NE.AND P0, PT, R74, RZ, PT ;  /* 0x000000ff4a00720c */ /* 0x000fc80003f05270 */
[----:B------:R-:W-:Y:S01]  /*5750*/  ISETP.LT.AND P0, PT, R2, UR20, P0 ;  /* 0x0000001402007c0c */ /* 0x000fe20008701270 */
[----:B-1----:R-:W-:-:S04]  /*5760*/  FMUL R0, R0, UR27 ;  /* 0x0000001b00007c20 */ /* 0x002fc80008400000 */
[----:B------:R-:W-:-:S08]  /*5770*/  FFMA R0, R67, UR29, R0 ;  /* 0x0000001d43007c23 */ /* 0x000fd00008000000 */
[----:B------:R0:W-:Y:S01]  /*5780*/  @P0 STG.E desc[UR18][R8.64+0x100], R0 ;  /* 0x0001000008000986 */ /* 0x0001e2000c101912 */
[----:B------:R-:W-:-:S04]  /*5790*/  IADD3 R26, P0, PT, R96, UR8, RZ ;  /* 0x00000008601a7c10 */ /* 0x000fc8000ff1e0ff */
[----:B------:R-:W-:Y:S02]  /*57a0*/  IADD3.X R27, PT, PT, R97, UR9, RZ, P0, !PT ;  /* 0x00000009611b7c10 */ /* 0x000fe400087fe4ff */
[----:B------:R-:W-:Y:S01]  /*57b0*/  ISETP.LT.AND P0, PT, R2, UR20, P2 ;  /* 0x0000001402007c0c */ /* 0x000fe20009701270 */
[----:B---3--:R-:W-:Y:S01]  /*57c0*/  FMUL R7, R7, UR27 ;  /* 0x0000001b07077c20 */ /* 0x008fe20008400000 */
        /* <DEDUP_REMOVED lines=33> */
[----:B------:R-:W0:Y:S01]  /*59e0*/  LDS R21, [R88+UR24+0x80] ;  /* 0x0000801858157984 */ /* 0x000e220008000800 */
[----:B------:R-:W-:-:S03]  /*59f0*/  IADD3 R6, P0, PT, R100, UR4, RZ ;  /* 0x0000000464067c10 */ /* 0x000fc6000ff1e0ff */
[----:B------:R-:W0:Y:S01]  /*5a00*/  LDS R10, [R88+UR24+0x100] ;  /* 0x00010018580a7984 */ /* 0x000e220008000800 */
[----:B-1----:R-:W-:Y:S02]  /*5a10*/  IADD3.X R7, PT, PT, R101, UR5, RZ, P0, !PT ;  /* 0x0000000565077c10 */ /* 0x002fe400087fe4ff */
[----:B------:R-:W-:Y:S01]  /*5a20*/  ISETP.LT.AND P0, PT, R2, UR20, P1 ;  /* 0x0000001402007c0c */ /* 0x000fe20008f01270 */
[----:B0-----:R-:W-:Y:S01]  /*5a30*/  FMUL R28, R28, UR27 ;  /* 0x0000001b1c1c7c20 */ /* 0x001fe20008400000 */
[----:B------:R-:W-:Y:S01]  /*5a40*/  FMUL R21, R21, UR27 ;  /* 0x0000001b15157c20 */ /* 0x000fe20008400000 */
[----:B------:R-:W-:Y:S02]  /*5a50*/  FMUL R10, R10, UR27 ;  /* 0x0000001b0a0a7c20 */ /* 0x000fe40008400000 */
[----:B--2---:R-:W-:-:S08]  /*5a60*/  FFMA R3, R87, UR29, R28 ;  /* 0x0000001d57037c23 */ /* 0x004fd0000800001c */
[----:B------:R-:W-:Y:S01]  /*5a70*/  @P0 STG.E desc[UR18][R6.64], R3 ;  /* 0x0000000306000986 */ /* 0x000fe2000c101912 */
[----:B------:R-:W-:-:S03]  /*5a80*/  ISETP.NE.AND P0, PT, R73, RZ, PT ;  /* 0x000000ff4900720c */ /* 0x000fc60003f05270 */
[----:B------:R-:W0:Y:S01]  /*5a90*/  LDS R3, [R88+UR24+0x180] ;  /* 0x0001801858037984 */ /* 0x000e220008000800 */
[----:B------:R-:W-:Y:S01]  /*5aa0*/  ISETP.LT.AND P0, PT, R2, UR20, P0 ;  /* 0x0000001402007c0c */ /* 0x000fe20008701270 */
[----:B---3--:R-:W-:-:S12]  /*5ab0*/  FFMA R21, R86, UR29, R21 ;  /* 0x0000001d56157c23 */ /* 0x008fd80008000015 */
[----:B------:R-:W-:Y:S01]  /*5ac0*/  @P0 STG.E desc[UR18][R6.64+0x80], R21 ;  /* 0x0000801506000986 */ /* 0x000fe2000c101912 */
[----:B------:R-:W-:-:S04]  /*5ad0*/  ISETP.NE.AND P0, PT, R74, RZ, PT ;  /* 0x000000ff4a00720c */ /* 0x000fc80003f05270 */
[----:B------:R-:W-:Y:S01]  /*5ae0*/  ISETP.LT.AND P0, PT, R2, UR20, P0 ;  /* 0x0000001402007c0c */ /* 0x000fe20008701270 */
[----:B----4-:R-:W-:-:S12]  /*5af0*/  FFMA R11, R85, UR29, R10 ;  /* 0x0000001d550b7c23 */ /* 0x010fd8000800000a */
[----:B------:R-:W-:Y:S01]  /*5b00*/  @P0 STG.E desc[UR18][R6.64+0x100], R11 ;  /* 0x0001000b06000986 */ /* 0x000fe2000c101912 */
[----:B------:R-:W-:-:S03]  /*5b10*/  ISETP.LT.AND P0, PT, R2, UR20, P2 ;  /* 0x0000001402007c0c */ /* 0x000fc60009701270 */
[----:B------:R-:W1:Y:S04]  /*5b20*/  LDS R2, [R88+UR24+0x488] ;  /* 0x0004881858027984 */ /* 0x000e680008000800 */
[----:B------:R-:W2:Y:S01]  /*5b30*/  LDS R11, [R88+UR24+0x508] ;  /* 0x00050818580b7984 */ /* 0x000ea20008000800 */
[----:B0-----:R-:W-:-:S04]  /*5b40*/  FMUL R3, R3, UR27 ;  /* 0x0000001b03037c20 */ /* 0x001fc80008400000 */
[----:B-----5:R-:W-:-:S05]  /*5b50*/  FFMA R3, R84, UR29, R3 ;  /* 0x0000001d54037c23 */ /* 0x020fca0008000003 */
[----:B------:R-:W-:Y:S01]  /*5b60*/  @P0 STG.E desc[UR18][R6.64+0x180], R3 ;  /* 0x0001800306000986 */ /* 0x000fe2000c101912 */
[----:B------:R-:W-:-:S03]  /*5b70*/  IADD3 R22, P0, PT, R8, UR4, RZ ;  /* 0x0000000408167c10 */ /* 0x000fc6000ff1e0ff */
[----:B------:R-:W-:Y:S01]  /*5b80*/  LDS R3, [R88+UR24+0x608] ;  /* 0x0006081858037984 */ /* 0x000fe20008000800 */
[----:B------:R-:W-:Y:S02]  /*5b90*/  IADD3.X R23, PT, PT, R9, UR5, RZ, P0, !PT ;  /* 0x0000000509177c10 */ /* 0x000fe400087fe4ff */
[----:B------:R-:W-:Y:S01]  /*5ba0*/  ISETP.LT.AND P0, PT, R0, UR20, P1 ;  /* 0x0000001400007c0c */ /* 0x000fe20008f01270 */
[----:B-1----:R-:W-:-:S04]  /*5bb0*/  FMUL R2, R2, UR27 ;  /* 0x0000001b02027c20 */ /* 0x002fc80008400000 */
[----:B------:R-:W-:Y:S02]  /*5bc0*/  FFMA R9, R69, UR29, R2 ;  /* 0x0000001d45097c23 */ /* 0x000fe40008000002 */
[----:B------:R-:W0:Y:S06]  /*5bd0*/  LDS R2, [R88+UR24+0x588] ;  /* 0x0005881858027984 */ /* 0x000e2c0008000800 */
        /* <DEDUP_REMOVED lines=8> */
[----:B0-----:R-:W-:-:S04]  /*5c60*/  FMUL R2, R2, UR27 ;  /* 0x0000001b02027c20 */ /* 0x001fc80008400000 */
[----:B------:R-:W-:-:S08]  /*5c70*/  FFMA R2, R67, UR29, R2 ;  /* 0x0000001d43027c23 */ /* 0x000fd00008000002 */
[----:B------:R0:W-:Y:S01]  /*5c80*/  @P0 STG.E desc[UR18][R22.64+0x100], R2 ;  /* 0x0001000216000986 */ /* 0x0001e2000c101912 */
[----:B------:R-:W-:-:S04]  /*5c90*/  IADD3 R10, P0, PT, R26, UR8, RZ ;  /* 0x000000081a0a7c10 */ /* 0x000fc8000ff1e0ff */
[----:B------:R-:W-:Y:S02]  /*5ca0*/  IADD3.X R11, PT, PT, R27, UR9, RZ, P0, !PT ;  /* 0x000000091b0b7c10 */ /* 0x000fe400087fe4ff */
[----:B------:R-:W-:Y:S01]  /*5cb0*/  ISETP.LT.AND P0, PT, R0, UR20, P2 ;  /* 0x0000001400007c0c */ /* 0x000fe20009701270 */
[----:B------:R-:W-:Y:S01]  /*5cc0*/  FMUL R3, R3, UR27 ;  /* 0x0000001b03037c20 */ /* 0x000fe20008400000 */
[----:B------:R-:W-:-:S03]  /*5cd0*/  VIADD R0, R72, 0x12 ;  /* 0x0000001248007836 */ /* 0x000fc60000000000 */
[----:B------:R-:W-:-:S08]  /*5ce0*/  FFMA R3, R66, UR29, R3 ;  /* 0x0000001d42037c23 */ /* 0x000fd00008000003 */
[----:B------:R-:W-:Y:S01]  /*5cf0*/  @P0 STG.E desc[UR18][R22.64+0x180], R3 ;  /* 0x0001800316000986 */ /* 0x000fe2000c101912 */
[----:B------:R-:W-:-:S13]  /*5d00*/  ISETP.LT.AND P0, PT, R0, UR20, P6 ;  /* 0x0000001400007c0c */ /* 0x000fda000b701270 */
[----:B------:R-:W2:Y:S01]  /*5d10*/  @P0 LDG.E.LTC128B R87, desc[UR18][R10.64] ;  /* 0x000000120a570981 */ /* 0x000ea2000c1e1920 */
[----:B------:R-:W-:-:S13]  /*5d20*/  ISETP.LT.AND P0, PT, R0, UR20, P5 ;  /* 0x0000001400007c0c */ /* 0x000fda000af01270 */
[----:B------:R-:W3:Y:S01]  /*5d30*/  @P0 LDG.E.LTC128B R86, desc[UR18][R10.64+0x80] ;  /* 0x000080120a560981 */ /* 0x000ee2000c1e1920 */
[----:B------:R-:W-:-:S13]  /*5d40*/  ISETP.LT.AND P0, PT, R0, UR20, P4 ;  /* 0x0000001400007c0c */ /* 0x000fda000a701270 */
[----:B------:R-:W4:Y:S01]  /*5d50*/  @P0 LDG.E.LTC128B R85, desc[UR18][R10.64+0x100] ;  /* 0x000100120a550981 */ /* 0x000f22000c1e1920 */
[----:B------:R-:W-:-:S04]  /*5d60*/  IADD3 R4, P0, PT, R4, UR8, RZ ;  /* 0x0000000804047c10 */ /* 0x000fc8000ff1e0ff */
[----:B------:R-:W-:Y:S02]  /*5d70*/  IADD3.X R5, PT, PT, R5, UR9, RZ, P0, !PT ;  /* 0x0000000905057c10 */ /* 0x000fe400087fe4ff */
[----:B------:R-:W-:Y:S01]  /*5d80*/  ISETP.LT.AND P0, PT, R0, UR20, P3 ;  /* 0x0000001400007c0c */ /* 0x000fe20009f01270 */
[----:B0-----:R-:W-:-:S12]  /*5d90*/  VIADD R2, R72, 0x1a ;  /* 0x0000001a48027836 */ /* 0x001fd80000000000 */
[----:B------:R-:W5:Y:S01]  /*5da0*/  @P0 LDG.E.LTC128B R84, desc[UR18][R10.64+0x180] ;  /* 0x000180120a540981 */ /* 0x000f62000c1e1920 */
[----:B------:R-:W-:-:S13]  /*5db0*/  ISETP.LT.AND P0, PT, R2, UR20, P6 ;  /* 0x0000001402007c0c */ /* 0x000fda000b701270 */
[----:B------:R-:W4:Y:S01]  /*5dc0*/  @P0 LDG.E.LTC128B R69, desc[UR18][R4.64] ;  /* 0x0000001204450981 */ /* 0x000f22000c1e1920 */
[----:B------:R-:W-:-:S13]  /*5dd0*/  ISETP.LT.AND P0, PT, R2, UR20, P5 ;  /* 0x0000001402007c0c */ /* 0x000fda000af01270 */
[----:B------:R-:W4:Y:S01]  /*5de0*/  @P0 LDG.E.LTC128B R68, desc[UR18][R4.64+0x80] ;  /* 0x0000801204440981 */ /* 0x000f22000c1e1920 */
[----:B------:R-:W-:-:S13]  /*5df0*/  ISETP.LT.AND P0, PT, R2, UR20, P4 ;  /* 0x0000001402007c0c */ /* 0x000fda000a701270 */
[----:B------:R-:W4:Y:S01]  /*5e00*/  @P0 LDG.E.LTC128B R67, desc[UR18][R4.64+0x100] ;  /* 0x0001001204430981 */ /* 0x000f22000c1e1920 */
[----:B------:R-:W-:-:S13]  /*5e10*/  ISETP.LT.AND P0, PT, R2, UR20, P3 ;  /* 0x0000001402007c0c */ /* 0x000fda0009f01270 */
[----:B------:R-:W4:Y:S01]  /*5e20*/  @P0 LDG.E.LTC128B R66, desc[UR18][R4.64+0x180] ;  /* 0x0001801204420981 */ /* 0x000f22000c1e1920 */
        /* <DEDUP_REMOVED lines=10> */
[----:B------:R-:W0:Y:S01]  /*5ed0*/  LDS R8, [R88+UR24] ;  /* 0x0000001858087984 */ /* 0x000e220008000800 */
[----:B------:R-:W-:-:S03]  /*5ee0*/  IADD3 R6, P0, PT, R6, UR4, RZ ;  /* 0x0000000406067c10 */ /* 0x000fc6000ff1e0ff */
[----:B------:R-:W-:Y:S01]  /*5ef0*/  LDS R12, [R88+UR24+0x488] ;  /* 0x00048818580c7984 */ /* 0x000fe20008000800 */
[----:B0-----:R-:W-:Y:S01]  /*5f00*/  FMUL R8, R8, UR27 ;  /* 0x0000001b08087c20 */ /* 0x001fe20008400000 */
[----:B------:R-:W-:Y:S02]  /*5f10*/  IADD3.X R7, PT, PT, R7, UR5, RZ, P0, !PT ;  /* 0x0000000507077c10 */ /* 0x000fe400087fe4ff */
[----:B------:R-:W-:Y:S01]  /*5f20*/  ISETP.LT.AND P0, PT, R0, UR20, P1 ;  /* 0x0000001400007c0c */ /* 0x000fe20008f01270 */
[----:B--2---:R-:W-:Y:S02]  /*5f30*/  FFMA R3, R87, UR29, R8 ;  /* 0x0000001d57037c23 */ /* 0x004fe40008000008 */
[----:B------:R-:W0:Y:S10]  /*5f40*/  LDS R8, [R88+UR24+0x80] ;  /* 0x0000801858087984 */ /* 0x000e340008000800 */
[----:B------:R-:W-:Y:S01]  /*5f50*/  @P0 STG.E desc[UR18][R6.64], R3 ;  /* 0x0000000306000986 */ /* 0x000fe2000c101912 */
[----:B------:R-:W-:-:S03]  /*5f60*/  ISETP.NE.AND P0, PT, R73, RZ, PT ;  /* 0x000000ff4900720c */ /* 0x000fc60003f05270 */
[----:B------:R-:W1:Y:S01]  /*5f70*/  LDS R3, [R88+UR24+0x180] ;  /* 0x0001801858037984 */ /* 0x000e620008000800 */
[----:B------:R-:W-:Y:S01]  /*5f80*/  ISETP.LT.AND P0, PT, R0, UR20, P0 ;  /* 0x0000001400007c0c */ /* 0x000fe20008701270 */
[----:B0-----:R-:W-:Y:S02]  /*5f90*/  FMUL R19, R8, UR27 ;  /* 0x0000001b08137c20 */ /* 0x001fe40008400000 */
[----:B------:R-:W0:Y:S02]  /*5fa0*/  LDS R8, [R88+UR24+0x100] ;  /* 0x0001001858087984 */ /* 0x000e240008000800 */
[----:B---3--:R-:W-:-:S08]  /*5fb0*/  FFMA R19, R86, UR29, R19 ;  /* 0x0000001d56137c23 */ /* 0x008fd00008000013 */
[----:B------:R-:W-:Y:S01]  /*5fc0*/  @P0 STG.E desc[UR18][R6.64+0x80], R19 ;  /* 0x0000801306000986 */ /* 0x000fe2000c101912 */
[----:B------:R-:W-:-:S04]  /*5fd0*/  ISETP.NE.AND P0, PT, R74, RZ, PT ;  /* 0x000000ff4a00720c */ /* 0x000fc80003f05270 */
[----:B------:R-:W-:Y:S01]  /*5fe0*/  ISETP.LT.AND P0, PT, R0, UR20, P0 ;  /* 0x0000001400007c0c */ /* 0x000fe20008701270 */
[----:B-1----:R-:W-:-:S04]  /*5ff0*/  FMUL R3, R3, UR27 ;  /* 0x0000001b03037c20 */ /* 0x002fc80008400000 */
[----:B-----5:R-:W-:Y:S01]  /*6000*/  FFMA R3, R84, UR29, R3 ;  /* 0x0000001d54037c23 */ /* 0x020fe20008000003 */
[----:B0-----:R-:W-:-:S04]  /*6010*/  FMUL R8, R8, UR27 ;  /* 0x0000001b08087c20 */ /* 0x001fc80008400000 */
[----:B----4-:R-:W-:-:S05]  /*6020*/  FFMA R9, R85, UR29, R8 ;  /* 0x0000001d55097c23 */ /* 0x010fca0008000008 */
[----:B------:R-:W-:Y:S01]  /*6030*/  @P0 STG.E desc[UR18][R6.64+0x100], R9 ;  /* 0x0001000906000986 */ /* 0x000fe2000c101912 */
[----:B------:R-:W-:-:S03]  /*6040*/  ISETP.LT.AND P0, PT, R0, UR20, P2 ;  /* 0x0000001400007c0c */ /* 0x000fc60009701270 */
[----:B------:R-:W0:Y:S04]  /*6050*/  LDS R9, [R88+UR24+0x508] ;  /* 0x0005081858097984 */ /* 0x000e280008000800 */
[----:B------:R-:W1:Y:S06]  /*6060*/  LDS R0, [R88+UR24+0x588] ;  /* 0x0005881858007984 */ /* 0x000e6c0008000800 */
[----:B------:R-:W-:Y:S01]  /*6070*/  @P0 STG.E desc[UR18][R6.64+0x180], R3 ;  /* 0x0001800306000986 */ /* 0x000fe2000c101912 */
[----:B------:R-:W-:Y:S01]  /*6080*/  IADD3 R16, P0, PT, R22, UR4, RZ ;  /* 0x0000000416107c10 */ /* 0x000fe2000ff1e0ff */
[----:B------:R-:W-:-:S02]  /*6090*/  FMUL R12, R12, UR27 ;  /* 0x0000001b0c0c7c20 */ /* 0x000fc40008400000 */
[----:B------:R-:W2:Y:S01]  /*60a0*/  LDS R3, [R88+UR24+0x608] ;  /* 0x0006081858037984 */ /* 0x000ea20008000800 */
[----:B------:R-:W-:Y:S02]  /*60b0*/  IADD3.X R17, PT, PT, R23, UR5, RZ, P0, !PT ;  /* 0x0000000517117c10 */ /* 0x000fe400087fe4ff */
[----:B------:R-:W-:Y:S01]  /*60c0*/  ISETP.LT.AND P0, PT, R2, UR20, P1 ;  /* 0x0000001402007c0c */ /* 0x000fe20008f01270 */
[----:B------:R-:W-:-:S12]  /*60d0*/  FFMA R12, R69, UR29, R12 ;  /* 0x0000001d450c7c23 */ /* 0x000fd8000800000c */
[----:B------:R-:W-:Y:S01]  /*60e0*/  @P0 STG.E desc[UR18][R16.64], R12 ;  /* 0x0000000c10000986 */ /* 0x000fe2000c101912 */
[----:B------:R-:W-:-:S04]  /*60f0*/  ISETP.NE.AND P0, PT, R73, RZ, PT ;  /* 0x000000ff4900720c */ /* 0x000fc80003f05270 */
[----:B------:R-:W-:Y:S01]  /*6100*/  ISETP.LT.AND P0, PT, R2, UR20, P0 ;  /* 0x0000001402007c0c */ /* 0x000fe20008701270 */
[----:B0-----:R-:W-:-:S04]  /*6110*/  FMUL R9, R9, UR27 ;  /* 0x0000001b09097c20 */ /* 0x001fc80008400000 */
[----:B------:R-:W-:-:S08]  /*6120*/  FFMA R8, R68, UR29, R9 ;  /* 0x0000001d44087c23 */ /* 0x000fd00008000009 */
[----:B------:R-:W-:Y:S01]  /*6130*/  @P0 STG.E desc[UR18][R16.64+0x80], R8 ;  /* 0x0000800810000986 */ /* 0x000fe2000c101912 */
[----:B------:R-:W-:-:S04]  /*6140*/  ISETP.NE.AND P0, PT, R74, RZ, PT ;  /* 0x000000ff4a00720c */ /* 0x000fc80003f05270 */
[----:B------:R-:W-:Y:S01]  /*6150*/  ISETP.LT.AND P0, PT, R2, UR20, P0 ;  /* 0x0000001402007c0c */ /* 0x000fe20008701270 */
[----:B-1----:R-:W-:-:S04]  /*6160*/  FMUL R0, R0, UR27 ;  /* 0x0000001b00007c20 */ /* 0x002fc80008400000 */
[----:B------:R-:W-:-:S08]  /*6170*/  FFMA R0, R67, UR29, R0 ;  /* 0x0000001d43007c23 */ /* 0x000fd00008000000 */
[----:B------:R-:W-:Y:S01]  /*6180*/  @P0 STG.E desc[UR18][R16.64+0x100], R0 ;  /* 0x0001000010000986 */ /* 0x000fe2000c101912 */
[----:B------:R-:W-:-:S04]  /*6190*/  IADD3 R10, P0, PT, R10, UR8, RZ ;  /* 0x000000080a0a7c10 */ /* 0x000fc8000ff1e0ff */
[----:B------:R-:W-:Y:S02]  /*61a0*/  IADD3.X R11, PT, PT, R11, UR9, RZ, P0, !PT ;  /* 0x000000090b0b7c10 */ /* 0x000fe400087fe4ff */
[----:B------:R-:W-:Y:S01]  /*61b0*/  ISETP.LT.AND P0, PT, R2, UR20, P2 ;  /* 0x0000001402007c0c */ /* 0x000fe20009701270 */
[----:B--2---:R-:W-:Y:S01]  /*61c0*/  FMUL R3, R3, UR27 ;  /* 0x0000001b03037c20 */ /* 0x004fe20008400000 */
[----:B------:R-:W-:-:S03]  /*61d0*/  VIADD R2, R72, 0x13 ;  /* 0x0000001348027836 */ /* 0x000fc60000000000 */
[----:B------:R-:W-:-:S08]  /*61e0*/  FFMA R3, R66, UR29, R3 ;  /* 0x0000001d42037c23 */ /* 0x000fd00008000003 */
[----:B------:R-:W-:Y:S01]  /*61f0*/  @P0 STG.E desc[UR18][R16.64+0x180], R3 ;  /* 0x0001800310000986 */ /* 0x000fe2000c101912 */
[----:B------:R-:W-:-:S13]  /*6200*/  ISETP.LT.AND P0, PT, R2, UR20, P6 ;  /* 0x0000001402007c0c */ /* 0x000fda000b701270 */
[----:B------:R-:W2:Y:S01]  /*6210*/  @P0 LDG.E.LTC128B R87, desc[UR18][R10.64] ;  /* 0x000000120a570981 */ /* 0x000ea2000c1e1920 */
[----:B------:R-:W-:-:S13]  /*6220*/  ISETP.LT.AND P0, PT, R2, UR20, P5 ;  /* 0x0000001402007c0c */ /* 0x000fda000af01270 */
[----:B------:R-:W3:Y:S01]  /*6230*/  @P0 LDG.E.LTC128B R86, desc[UR18][R10.64+0x80] ;  /* 0x000080120a560981 */ /* 0x000ee2000c1e1920 */
[----:B------:R-:W-:Y:S01]  /*6240*/  ISETP.LT.AND P0, PT, R2, UR20, P4 ;  /* 0x0000001402007c0c */ /* 0x000fe2000a701270 */
[----:B------:R-:W-:-:S12]  /*6250*/  VIADD R72, R72, 0x1b ;  /* 0x0000001b48487836 */ /* 0x000fd80000000000 */
[----:B------:R-:W4:Y:S01]  /*6260*/  @P0 LDG.E.LTC128B R85, desc[UR18][R10.64+0x100] ;  /* 0x000100120a550981 */ /* 0x000f22000c1e1920 */
[----:B------:R-:W-:Y:S02]  /*6270*/  ISETP.LT.AND P0, PT, R2, UR20, P3 ;  /* 0x0000001402007c0c */ /* 0x000fe40009f01270 */
[C---:B------:R-:W-:Y:S02]  /*6280*/  ISETP.LT.AND P6, PT, R72.reuse, UR20, P6 ;  /* 0x0000001448007c0c */ /* 0x040fe4000b7c1270 */
[C---:B------:R-:W-:Y:S02]  /*6290*/  ISETP.LT.AND P4, PT, R72.reuse, UR20, P4 ;  /* 0x0000001448007c0c */ /* 0x040fe4000a781270 */
[----:B------:R-:W-:-:S07]  /*62a0*/  ISETP.LT.AND P5, PT, R72, UR20, P5 ;  /* 0x0000001448007c0c */ /* 0x000fce000afa1270 */
[----:B------:R0:W5:Y:S01]  /*62b0*/  @P0 LDG.E.LTC128B R84, desc[UR18][R10.64+0x180] ;  /* 0x000180120a540981 */ /* 0x000162000c1e1920 */
[----:B------:R-:W-:-:S04]  /*62c0*/  IADD3 R4, P0, PT, R4, UR8, RZ ;  /* 0x0000000804047c10 */ /* 0x000fc8000ff1e0ff */
[----:B------:R-:W-:-:S05]  /*62d0*/  IADD3.X R5, PT, PT, R5, UR9, RZ, P0, !PT ;  /* 0x0000000905057c10 */ /* 0x000fca00087fe4ff */
[----:B------:R-:W5:Y:S04]  /*62e0*/  @P6 LDG.E.LTC128B R69, desc[UR18][R4.64] ;  /* 0x0000001204456981 */ /* 0x000f68000c1e1920 */
[----:B------:R-:W5:Y:S04]  /*62f0*/  @P4 LDG.E.LTC128B R67, desc[UR18][R4.64+0x100] ;  /* 0x0001001204434981 */ /* 0x000f68000c1e1920 */
        /* <DEDUP_REMOVED lines=14> */
[----:B------:R-:W0:Y:S04]  /*63e0*/  LDS R8, [R88+UR24+0x100] ;  /* 0x0001001858087984 */ /* 0x000e280008000800 */
[----:B------:R-:W0:Y:S04]  /*63f0*/  LDS R9, [R88+UR24+0x80] ;  /* 0x0000801858097984 */ /* 0x000e280008000800 */
[----:B-1----:R-:W1:Y:S04]  /*6400*/  LDS R5, [R88+UR24+0x180] ;  /* 0x0001801858057984 */ /* 0x002e680008000800 */
[----:B------:R-:W1:Y:S04]  /*6410*/  LDS R4, [R88+UR24+0x488] ;  /* 0x0004881858047984 */ /* 0x000e680008000800 */
[----:B------:R-:W1:Y:S04]  /*6420*/  LDS R0, [R88+UR24+0x588] ;  /* 0x0005881858007984 */ /* 0x000e680008000800 */
[----:B------:R-:W1:Y:S01]  /*6430*/  LDS R3, [R88+UR24+0x508] ;  /* 0x0005081858037984 */ /* 0x000e620008000800 */
[----:B------:R-:W-:-:S02]  /*6440*/  IADD3 R6, P0, PT, R6, UR4, RZ ;  /* 0x0000000406067c10 */ /* 0x000fc4000ff1e0ff */
[----:B------:R-:W-:Y:S01]  /*6450*/  ISETP.NE.AND P5, PT, R74, RZ, PT ;  /* 0x000000ff4a00720c */ /* 0x000fe20003fa5270 */
[----:B------:R-:W1:Y:S01]  /*6460*/  LDS R11, [R88+UR24+0x608] ;  /* 0x00060818580b7984 */ /* 0x000e620008000800 */
[----:B------:R-:W-:Y:S02]  /*6470*/  IADD3.X R7, PT, PT, R7, UR5, RZ, P0, !PT ;  /* 0x0000000507077c10 */ /* 0x000fe400087fe4ff */
[C---:B------:R-:W-:Y:S02]  /*6480*/  ISETP.LT.AND P3, PT, R2.reuse, UR20, P1 ;  /* 0x0000001402007c0c */ /* 0x040fe40008f61270 */
[----:B------:R-:W-:Y:S02]  /*6490*/  ISETP.LT.AND P0, PT, R2, UR20, P5 ;  /* 0x0000001402007c0c */ /* 0x000fe4000af01270 */
[----:B------:R-:W-:-:S04]  /*64a0*/  ISETP.NE.AND P4, PT, R73, RZ, PT ;  /* 0x000000ff4900720c */ /* 0x000fc80003f85270 */
[----:B------:R-:W-:Y:S01]  /*64b0*/  ISETP.LT.AND P2, PT, R2, UR20, P4 ;  /* 0x0000001402007c0c */ /* 0x000fe2000a741270 */
[----:B0-----:R-:W-:Y:S01]  /*64c0*/  FMUL R10, R10, UR27 ;  /* 0x0000001b0a0a7c20 */ /* 0x001fe20008400000 */
[----:B------:R-:W-:Y:S01]  /*64d0*/  FMUL R8, R8, UR27 ;  /* 0x0000001b08087c20 */ /* 0x000fe20008400000 */
[----:B------:R-:W-:Y:S01]  /*64e0*/  ISETP.NE.AND P6, PT, R75, RZ, PT ;  /* 0x000000ff4b00720c */ /* 0x000fe20003fc5270 */
[----:B------:R-:W-:Y:S01]  /*64f0*/  FMUL R9, R9, UR27 ;  /* 0x0000001b09097c20 */ /* 0x000fe20008400000 */
[----:B------:R-:W-:Y:S01]  /*6500*/  ISETP.LT.AND P1, PT, R72, UR20, P1 ;  /* 0x0000001448007c0c */ /* 0x000fe20008f21270 */
[----:B-1----:R-:W-:Y:S01]  /*6510*/  FMUL R5, R5, UR27 ;  /* 0x0000001b05057c20 */ /* 0x002fe20008400000 */
[----:B------:R-:W-:Y:S01]  /*6520*/  FMUL R4, R4, UR27 ;  /* 0x0000001b04047c20 */ /* 0x000fe20008400000 */
[----:B------:R-:W-:Y:S01]  /*6530*/  FMUL R0, R0, UR27 ;  /* 0x0000001b00007c20 */ /* 0x000fe20008400000 */
[----:B------:R-:W-:Y:S01]  /*6540*/  FMUL R3, R3, UR27 ;  /* 0x0000001b03037c20 */ /* 0x000fe20008400000 */
[----:B------:R-:W-:Y:S01]  /*6550*/  FMUL R11, R11, UR27 ;  /* 0x0000001b0b0b7c20 */ /* 0x000fe20008400000 */
[----:B--2---:R-:W-:-:S05]  /*6560*/  FFMA R87, R87, UR29, R10 ;  /* 0x0000001d57577c23 */ /* 0x004fca000800000a */
[----:B------:R0:W-:Y:S01]  /*6570*/  @P3 STG.E desc[UR18][R6.64], R87 ;  /* 0x0000005706003986 */ /* 0x0001e2000c101912 */
[----:B------:R-:W-:Y:S01]  /*6580*/  ISETP.LT.AND P3, PT, R2, UR20, P6 ;  /* 0x0000001402007c0c */ /* 0x000fe2000b761270 */
[----:B---3--:R-:W-:Y:S01]  /*6590*/  FFMA R9, R86, UR29, R9 ;  /* 0x0000001d56097c23 */ /* 0x008fe20008000009 */
[----:B----4-:R-:W-:-:S05]  /*65a0*/  FFMA R85, R85, UR29, R8 ;  /* 0x0000001d55557c23 */ /* 0x010fca0008000008 */
[----:B------:R0:W-:Y:S01]  /*65b0*/  @P0 STG.E desc[UR18][R6.64+0x100], R85 ;  /* 0x0001005506000986 */ /* 0x0001e2000c101912 */
[C---:B------:R-:W-:Y:S02]  /*65c0*/  ISETP.LT.AND P0, PT, R72.reuse, UR20, P4 ;  /* 0x0000001448007c0c */ /* 0x040fe4000a701270 */
[----:B------:R-:W-:Y:S01]  /*65d0*/  ISETP.LT.AND P4, PT, R72, UR20, P5 ;  /* 0x0000001448007c0c */ /* 0x000fe2000af81270 */
[----:B------:R0:W-:Y:S01]  /*65e0*/  @P2 STG.E desc[UR18][R6.64+0x80], R9 ;  /* 0x0000800906002986 */ /* 0x0001e2000c101912 */
[----:B------:R-:W-:Y:S01]  /*65f0*/  IADD3 R12, P2, PT, R16, UR4, RZ ;  /* 0x00000004100c7c10 */ /* 0x000fe2000ff5e0ff */
[----:B-----5:R-:W-:-:S03]  /*6600*/  FFMA R5, R84, UR29, R5 ;  /* 0x0000001d54057c23 */ /* 0x020fc60008000005 */
[----:B------:R-:W-:Y:S02]  /*6610*/  IADD3.X R13, PT, PT, R17, UR5, RZ, P2, !PT ;  /* 0x00000005110d7c10 */ /* 0x000fe400097fe4ff */
[----:B------:R0:W-:Y:S01]  /*6620*/  @P3 STG.E desc[UR18][R6.64+0x180], R5 ;  /* 0x0001800506003986 */ /* 0x0001e2000c101912 */
[----:B------:R-:W-:Y:S01]  /*6630*/  FFMA R69, R69, UR29, R4 ;  /* 0x0000001d45457c23 */ /* 0x000fe20008000004 */
[----:B------:R-:W-:-:S04]  /*6640*/  FFMA R67, R67, UR29, R0 ;  /* 0x0000001d43437c23 */ /* 0x000fc80008000000 */
[----:B------:R0:W-:Y:S01]  /*6650*/  @P1 STG.E desc[UR18][R12.64], R69 ;  /* 0x000000450c001986 */ /* 0x0001e2000c101912 */
[----:B------:R-:W-:-:S03]  /*6660*/  FFMA R3, R68, UR29, R3 ;  /* 0x0000001d44037c23 */ /* 0x000fc60008000003 */
[----:B------:R0:W-:Y:S04]  /*6670*/  @P4 STG.E desc[UR18][R12.64+0x100], R67 ;  /* 0x000100430c004986 */ /* 0x0001e8000c101912 */
[----:B------:R0:W-:Y:S01]  /*6680*/  @P0 STG.E desc[UR18][R12.64+0x80], R3 ;  /* 0x000080030c000986 */ /* 0x0001e2000c101912 */
[----:B------:R-:W-:Y:S01]  /*6690*/  ISETP.LT.AND P0, PT, R72, UR20, P6 ;  /* 0x0000001448007c0c */ /* 0x000fe2000b701270 */
[----:B------:R-:W-:-:S12]  /*66a0*/  FFMA R11, R66, UR29, R11 ;  /* 0x0000001d420b7c23 */ /* 0x000fd8000800000b */
[----:B------:R-:W-:Y:S05]  /*66b0*/  @!P0 BRA `(.L_x_10) ;  /* 0x00000018002c8947 */ /* 0x000fea0003800000 */
[----:B------:R1:W-:Y:S01]  /*66c0*/  STG.E desc[UR18][R12.64+0x180], R11 ;  /* 0x0001800b0c007986 */ /* 0x0003e2000c101912 */
[----:B------:R-:W-:Y:S05]  /*66d0*/  BRA `(.L_x_10) ;  /* 0x0000001800247947 */ /* 0x000fea0003800000 */
.L_x_9:
[----:B------:R-:W-:Y:S01]  /*66e0*/  BAR.SYNC.DEFER_BLOCKING 0x0 ;  /* 0x0000000000007b1d */ /* 0x000fe20000010000 */
[----:B------:R-:W-:Y:S02]  /*66f0*/  SHF.R.U32.HI R67, RZ, 0x4, R65 ;  /* 0x00000004ff437819 */ /* 0x000fe40000011641 */
[----:B------:R-:W-:Y:S02]  /*6700*/  ISETP.NE.AND P6, PT, R75, RZ, PT ;  /* 0x000000ff4b00720c */ /* 0x000fe40003fc5270 */
[----:B------:R-:W-:Y:S01]  /*6710*/  LOP3.LUT R67, R67, 0x3c, RZ, 0xc0, !PT ;  /* 0x0000003c43437812 */ /* 0x000fe200078ec0ff */
[----:B------:R-:W0:Y:S01]  /*6720*/  LDCU UR8, c[0x0][0x380] ;  /* 0x00007000ff0877ac */ /* 0x000e220008000800 */
[----:B------:R-:W-:Y:S02]  /*6730*/  ISETP.NE.AND P4, PT, R73, RZ, PT ;  /* 0x000000ff4900720c */ /* 0x000fe40003f85270 */
[----:B------:R-:W-:Y:S01]  /*6740*/  LOP3.LUT R67, R67, 0x1, R70, 0xf8, !PT ;  /* 0x0000000143437812 */ /* 0x000fe200078ef846 */
[----:B------:R-:W1:Y:S01]  /*6750*/  LDCU.64 UR6, c[0x0][0x478] ;  /* 0x00008f00ff0677ac */ /* 0x000e620008000a00 */
[----:B------:R-:W-:-:S03]  /*6760*/  ISETP.NE.AND P5, PT, R74, RZ, PT ;  /* 0x000000ff4a00720c */ /* 0x000fc60003fa5270 */
[----:B------:R-:W-:Y:S01]  /*6770*/  IMAD R66, R67, 0x91, R76 ;  /* 0x0000009143427824 */ /* 0x000fe200078e024c */
[----:B------:R-:W2:Y:S04]  /*6780*/  LDCU.64 UR4, c[0x0][0x488] ;  /* 0x00009100ff0477ac */ /* 0x000ea80008000a00 */
[----:B------:R-:W-:Y:S01]  /*6790*/  LEA R66, R66, UR24, 0x2 ;  /* 0x0000001842427c11 */ /* 0x000fe2000f8e10ff */
[----:B------:R-:W-:Y:S01]  /*67a0*/  STS [R71], R63 ;  /* 0x0000003f47007388 */ /* 0x000fe20000000800 */
[C---:B0-----:R-:W-:Y:S02]  /*67b0*/  ISETP.LT.AND P2, PT, R72.reuse, UR8, P1 ;  /* 0x0000000848007c0c */ /* 0x041fe40008f41270 */
[C---:B------:R-:W-:Y:S01]  /*67c0*/  ISETP.LT.AND P3, PT, R72.reuse, UR8, P4 ;  /* 0x0000000848007c0c */ /* 0x040fe2000a761270 */
[----:B------:R-:W-:Y:S01]  /*67d0*/  STS [R71+0x4], R61 ;  /* 0x0000043d47007388 */ /* 0x000fe20000000800 */
[----:B------:R-:W-:-:S03]  /*67e0*/  ISETP.LT.AND P0, PT, R72, UR8, P5 ;  /* 0x0000000848007c0c */ /* 0x000fc6000af01270 */
[----:B------:R-:W-:Y:S04]  /*67f0*/  STS [R71+0x8], R35 ;  /* 0x0000082347007388 */ /* 0x000fe80000000800 */
[----:B------:R-:W-:Y:S04]  /*6800*/  STS [R71+0xc], R33 ;  /* 0x00000c2147007388 */ /* 0x000fe80000000800 */
[----:B------:R-:W-:Y:S04]  /*6810*/  STS [R71+0x80], R31 ;  /* 0x0000801f47007388 */ /* 0x000fe80000000800 */
[----:B------:R-:W-:Y:S04]  /*6820*/  STS [R71+0x84], R29 ;  /* 0x0000841d47007388 */ /* 0x000fe80000000800 */
[----:B------:R-:W-:Y:S04]  /*6830*/  STS [R71+0x88], R3 ;  /* 0x0000880347007388 */ /* 0x000fe80000000800 */
[----:B------:R0:W-:Y:S01]  /*6840*/  STS [R71+0x8c], R0 ;  /* 0x00008c0047007388 */ /* 0x0001e20000000800 */
[----:B------:R-:W-:Y:S01]  /*6850*/  BAR.SYNC.DEFER_BLOCKING 0x0 ;  /* 0x0000000000007b1d */ /* 0x000fe20000010000 */
[----:B0-----:R-:W-:-:S05]  /*6860*/  VIADD R0, R72, 0x8 ;  /* 0x0000000848007836 */ /* 0x001fca0000000000 */
[----:B------:R-:W0:Y:S04]  /*6870*/  LDS R75, [R66] ;  /* 0x00000000424b7984 */ /* 0x000e280000000800 */
[----:B------:R-:W3:Y:S04]  /*6880*/  LDS R73, [R66+0x80] ;  /* 0x0000800042497984 */ /* 0x000ee80000000800 */
[----:B------:R-:W4:Y:S04]  /*6890*/  LDS R67, [R66+0x100] ;  /* 0x0001000042437984 */ /* 0x000f280000000800 */
[----:B------:R-:W5:Y:S04]  /*68a0*/  LDS R63, [R66+0x180] ;  /* 0x00018000423f7984 */ /* 0x000f680000000800 */
[----:B------:R-:W2:Y:S04]  /*68b0*/  LDS R61, [R66+0x488] ;  /* 0x00048800423d7984 */ /* 0x000ea80000000800 */
[----:B------:R-:W2:Y:S04]  /*68c0*/  LDS R35, [R66+0x508] ;  /* 0x0005080042237984 */ /* 0x000ea80000000800 */
[----:B------:R-:W2:Y:S04]  /*68d0*/  LDS R33, [R66+0x588] ;  /* 0x0005880042217984 */ /* 0x000ea80000000800 */
[----:B------:R-:W2:Y:S01]  /*68e0*/  LDS R31, [R66+0x608] ;  /* 0x00060800421f7984 */ /* 0x000ea20000000800 */
[----:B0-----:R-:W-:Y:S01]  /*68f0*/  FMUL R75, R75, UR27 ;  /* 0x0000001b4b4b7c20 */ /* 0x001fe20008400000 */
[----:B---3--:R-:W-:-:S04]  /*6900*/  FMUL R73, R73, UR27 ;  /* 0x0000001b49497c20 */ /* 0x008fc80008400000 */
[----:B------:R-:W-:Y:S01]  /*6910*/  @P2 STG.E desc[UR18][R94.64], R75 ;  /* 0x0000004b5e002986 */ /* 0x000fe2000c101912 */
[----:B------:R-:W-:Y:S01]  /*6920*/  ISETP.LT.AND P2, PT, R72, UR8, P6 ;  /* 0x0000000848007c0c */ /* 0x000fe2000b741270 */
[----:B----4-:R-:W-:Y:S02]  /*6930*/  FMUL R67, R67, UR27 ;  /* 0x0000001b43437c20 */ /* 0x010fe40008400000 */
[----:B------:R-:W-:Y:S01]  /*6940*/  @P3 STG.E desc[UR18][R94.64+0x80], R73 ;  /* 0x000080495e003986 */ /* 0x000fe2000c101912 */
[----:B------:R-:W-:Y:S01]  /*6950*/  ISETP.LT.AND P3, PT, R0, UR8, P1 ;  /* 0x0000000800007c0c */ /* 0x000fe20008f61270 */
[----:B-----5:R-:W-:Y:S02]  /*6960*/  FMUL R29, R63, UR27 ;  /* 0x0000001b3f1d7c20 */ /* 0x020fe40008400000 */
[----:B------:R-:W-:Y:S01]  /*6970*/  @P0 STG.E desc[UR18][R94.64+0x100], R67 ;  /* 0x000100435e000986 */ /* 0x000fe2000c101912 */
[----:B-1----:R-:W-:Y:S01]  /*6980*/  IADD3 R68, P0, PT, R94, UR6, RZ ;  /* 0x000000065e447c10 */ /* 0x002fe2000ff1e0ff */
[----:B--2---:R-:W-:-:S03]  /*6990*/  FMUL R3, R61, UR27 ;  /* 0x0000001b3d037c20 */ /* 0x004fc60008400000 */
[----:B------:R-:W-:Y:S01]  /*69a0*/  IADD3.X R69, PT, PT, R95, UR7, RZ, P0, !PT ;  /* 0x000000075f457c10 */ /* 0x000fe200087fe4ff */
[----:B------:R-:W-:Y:S01]  /*69b0*/  @P2 STG.E desc[UR18][R94.64+0x180], R29 ;  /* 0x0001801d5e002986 */ /* 0x000fe2000c101912 */
[C---:B------:R-:W-:Y:S01]  /*69c0*/  ISETP.LT.AND P2, PT, R0.reuse, UR8, P5 ;  /* 0x0000000800007c0c */ /* 0x040fe2000af41270 */
[----:B------:R-:W-:Y:S01]  /*69d0*/  FMUL R35, R35, UR27 ;  /* 0x0000001b23237c20 */ /* 0x000fe20008400000 */
[C---:B------:R-:W-:Y:S01]  /*69e0*/  ISETP.LT.AND P0, PT, R0.reuse, UR8, P6 ;  /* 0x0000000800007c0c */ /* 0x040fe2000b701270 */
[----:B------:R-:W-:Y:S01]  /*69f0*/  @P3 STG.E desc[UR18][R68.64], R3 ;  /* 0x0000000344003986 */ /* 0x000fe2000c101912 */
[----:B------:R-:W-:Y:S01]  /*6a00*/  ISETP.LT.AND P3, PT, R0, UR8, P4 ;  /* 0x0000000800007c0c */ /* 0x000fe2000a761270 */
[----:B------:R-:W-:Y:S01]  /*6a10*/  FMUL R33, R33, UR27 ;  /* 0x0000001b21217c20 */ /* 0x000fe20008400000 */
[----:B------:R-:W-:Y:S02]  /*6a20*/  VIADD R0, R72, 0x1 ;  /* 0x0000000148007836 */ /* 0x000fe40000000000 */
[----:B------:R-:W-:-:S05]  /*6a30*/  FMUL R31, R31, UR27 ;  /* 0x0000001b1f1f7c20 */ /* 0x000fca0008400000 */
[----:B------:R-:W-:Y:S04]  /*6a40*/  @P2 STG.E desc[UR18][R68.64+0x100], R33 ;  /* 0x0001002144002986 */ /* 0x000fe8000c101912 */
[----:B------:R-:W-:Y:S01]  /*6a50*/  @P3 STG.E desc[UR18][R68.64+0x80], R35 ;  /* 0x0000802344003986 */ /* 0x000fe2000c101912 */
[----:B------:R-:W-:-:S03]  /*6a60*/  ISETP.LT.AND P3, PT, R0, UR8, P4 ;  /* 0x0000000800007c0c */ /* 0x000fc6000a761270 */
[----:B------:R-:W-:Y:S01]  /*6a70*/  @P0 STG.E desc[UR18][R68.64+0x180], R31 ;  /* 0x0001801f44000986 */ /* 0x000fe2000c101912 */
[----:B------:R-:W-:Y:S01]  /*6a80*/  BAR.SYNC.DEFER_BLOCKING 0x0 ;  /* 0x0000000000007b1d */ /* 0x000fe20000010000 */
[----:B------:R-:W-:-:S05]  /*6a90*/  ISETP.LT.AND P0, PT, R0, UR8, P1 ;  /* 0x0000000800007c0c */ /* 0x000fca0008f01270 */
[----:B------:R-:W-:Y:S04]  /*6aa0*/  STS [R71], R64 ;  /* 0x0000004047007388 */ /* 0x000fe80000000800 */
[----:B------:R0:W-:Y:S04]  /*6ab0*/  STS [R71+0x4], R62 ;  /* 0x0000043e47007388 */ /* 0x0001e80000000800 */
[----:B------:R-:W-:Y:S04]  /*6ac0*/  STS [R71+0x8], R36 ;  /* 0x0000082447007388 */ /* 0x000fe80000000800 */
[----:B------:R-:W-:Y:S04]  /*6ad0*/  STS [R71+0xc], R34 ;  /* 0x00000c2247007388 */ /* 0x000fe80000000800 */
[----:B------:R-:W-:Y:S04]  /*6ae0*/  STS [R71+0x80], R32 ;  /* 0x0000802047007388 */ /* 0x000fe80000000800 */
[----:B------:R1:W-:Y:S04]  /*6af0*/  STS [R71+0x84], R30 ;  /* 0x0000841e47007388 */ /* 0x0003e80000000800 */
[----:B------:R-:W-:Y:S04]  /*6b00*/  STS [R71+0x88], R4 ;  /* 0x0000880447007388 */ /* 0x000fe80000000800 */
[----:B------:R-:W-:Y:S01]  /*6b10*/  STS [R71+0x8c], R2 ;  /* 0x00008c0247007388 */ /* 0x000fe20000000800 */
[----:B------:R-:W-:Y:S01]  /*6b20*/  BAR.SYNC.DEFER_BLOCKING 0x0 ;  /* 0x0000000000007b1d */ /* 0x000fe20000010000 */
[----:B0-----:R-:W-:-:S04]  /*6b30*/  IADD3 R62, P2, PT, R94, UR4, RZ ;  /* 0x000000045e3e7c10 */ /* 0x001fc8000ff5e0ff */
[----:B------:R-:W-:Y:S02]  /*6b40*/  IADD3.X R63, PT, PT, R95, UR5, RZ, P2, !PT ;  /* 0x000000055f3f7c10 */ /* 0x000fe400097fe4ff */
[----:B------:R-:W-:Y:S01]  /*6b50*/  ISETP.LT.AND P2, PT, R0, UR8, P5 ;  /* 0x0000000800007c0c */ /* 0x000fe2000af41270 */
[----:B-1----:R-:W-:Y:S01]  /*6b60*/  VIADD R30, R72, 0x9 ;  /* 0x00000009481e7836 */ /* 0x002fe20000000000 */
[----:B------:R-:W0:Y:S04]  /*6b70*/  LDS R61, [R66] ;  /* 0x00000000423d7984 */ /* 0x000e280000000800 */
[----:B------:R-:W1:Y:S04]  /*6b80*/  LDS R35, [R66+0x80] ;  /* 0x0000800042237984 */ /* 0x000e680000000800 */
[----:B------:R-:W2:Y:S04]  /*6b90*/  LDS R33, [R66+0x100] ;  /* 0x0001000042217984 */ /* 0x000ea80000000800 */
[----:B------:R-:W3:Y:S04]  /*6ba0*/  LDS R31, [R66+0x180] ;  /* 0x00018000421f7984 */ /* 0x000ee80000000800 */
[----:B------:R-:W4:Y:S04]  /*6bb0*/  LDS R29, [R66+0x488] ;  /* 0x00048800421d7984 */ /* 0x000f280000000800 */
[----:B------:R-:W-:Y:S04]  /*6bc0*/  LDS R4, [R66+0x508] ;  /* 0x0005080042047984 */ /* 0x000fe80000000800 */
[----:B------:R-:W5:Y:S04]  /*6bd0*/  LDS R3, [R66+0x588] ;  /* 0x0005880042037984 */ /* 0x000f680000000800 */
[----:B------:R-:W5:Y:S01]  /*6be0*/  LDS R2, [R66+0x608] ;  /* 0x0006080042027984 */ /* 0x000f620000000800 */
[----:B0-----:R-:W-:Y:S01]  /*6bf0*/  FMUL R61, R61, UR27 ;  /* 0x0000001b3d3d7c20 */ /* 0x001fe20008400000 */
[----:B-1----:R-:W-:-:S04]  /*6c00*/  FMUL R35, R35, UR27 ;  /* 0x0000001b23237c20 */ /* 0x002fc80008400000 */
[----:B------:R-:W-:Y:S01]  /*6c10*/  @P0 STG.E desc[UR18][R62.64], R61 ;  /* 0x0000003d3e000986 */ /* 0x000fe2000c101912 */
[----:B------:R-:W-:Y:S01]  /*6c20*/  ISETP.LT.AND P0, PT, R0, UR8, P6 ;  /* 0x0000000800007c0c */ /* 0x000fe2000b701270 */
[----:B------:R-:W-:Y:S02]  /*6c30*/  VIADD R0, R72, 0x2 ;  /* 0x0000000248007836 */ /* 0x000fe40000000000 */
[----:B--2---:R-:W-:Y:S01]  /*6c40*/  FMUL R33, R33, UR27 ;  /* 0x0000001b21217c20 */ /* 0x004fe20008400000 */
[----:B------:R0:W-:Y:S01]  /*6c50*/  @P3 STG.E desc[UR18][R62.64+0x80], R35 ;  /* 0x000080233e003986 */ /* 0x0001e2000c101912 */
[----:B------:R-:W-:Y:S01]  /*6c60*/  ISETP.LT.AND P3, PT, R30, UR8, P1 ;  /* 0x000000081e007c0c */ /* 0x000fe20008f61270 */
[----:B---3--:R-:W-:Y:S02]  /*6c70*/  FMUL R31, R31, UR27 ;  /* 0x0000001b1f1f7c20 */ /* 0x008fe40008400000 */
[----:B------:R1:W-:Y:S01]  /*6c80*/  @P2 STG.E desc[UR18][R62.64+0x100], R33 ;  /* 0x000100213e002986 */ /* 0x0003e2000c101912 */
[----:B------:R-:W-:Y:S01]  /*6c90*/  IADD3 R68, P2, PT, R68, UR4, RZ ;  /* 0x0000000444447c10 */ /* 0x000fe2000ff5e0ff */
[----:B----4-:R-:W-:-:S03]  /*6ca0*/  FMUL R29, R29, UR27 ;  /* 0x0000001b1d1d7c20 */ /* 0x010fc60008400000 */
[----:B------:R-:W-:Y:S01]  /*6cb0*/  IADD3.X R69, PT, PT, R69, UR5, RZ, P2, !PT ;  /* 0x0000000545457c10 */ /* 0x000fe200097fe4ff */
[----:B------:R-:W-:Y:S01]  /*6cc0*/  @P0 STG.E desc[UR18][R62.64+0x180], R31 ;  /* 0x0001801f3e000986 */ /* 0x000fe2000c101912 */
[C---:B------:R-:W-:Y:S02]  /*6cd0*/  ISETP.LT.AND P2, PT, R30.reuse, UR8, P5 ;  /* 0x000000081e007c0c */ /* 0x040fe4000af41270 */
[C---:B------:R-:W-:Y:S01]  /*6ce0*/  ISETP.LT.AND P0, PT, R30.reuse, UR8, P6 ;  /* 0x000000081e007c0c */ /* 0x040fe2000b701270 */
[----:B------:R-:W-:Y:S01]  /*6cf0*/  @P3 STG.E desc[UR18][R68.64], R29 ;  /* 0x0000001d44003986 */ /* 0x000fe2000c101912 */
[----:B------:R-:W-:Y:S01]  /*6d00*/  ISETP.LT.AND P3, PT, R30, UR8, P4 ;  /* 0x000000081e007c0c */ /* 0x000fe2000a761270 */
[----:B-----5:R-:W-:-:S08]  /*6d10*/  FMUL R3, R3, UR27 ;  /* 0x0000001b03037c20 */ /* 0x020fd00008400000 */
[----:B------:R-:W-:Y:S01]  /*6d20*/  @P2 STG.E desc[UR18][R68.64+0x100], R3 ;  /* 0x0001000344002986 */ /* 0x000fe2000c101912 */
[----:B------:R-:W-:Y:S01]  /*6d30*/  IADD3 R34, P2, PT, R62, UR4, RZ ;  /* 0x000000043e227c10 */ /* 0x000fe2000ff5e0ff */
[----:B0-----:R-:W-:Y:S01]  /*6d40*/  FMUL R35, R4, UR27 ;  /* 0x0000001b04237c20 */ /* 0x001fe20008400000 */
[----:B-1----:R-:W-:-:S04]  /*6d50*/  FMUL R33, R2, UR27 ;  /* 0x0000001b02217c20 */ /* 0x002fc80008400000 */
[----:B------:R0:W-:Y:S01]  /*6d60*/  @P3 STG.E desc[UR18][R68.64+0x80], R35 ;  /* 0x0000802344003986 */ /* 0x0001e2000c101912 */
[----:B------:R-:W-:-:S03]  /*6d70*/  ISETP.LT.AND P3, PT, R0, UR8, P4 ;  /* 0x0000000800007c0c */ /* 0x000fc6000a761270 */
[----:B------:R-:W-:Y:S01]  /*6d80*/  @P0 STG.E desc[UR18][R68.64+0x180], R33 ;  /* 0x0001802144000986 */ /* 0x000fe2000c101912 */
[----:B------:R-:W-:Y:S01]  /*6d90*/  BAR.SYNC.DEFER_BLOCKING 0x0 ;  /* 0x0000000000007b1d */ /* 0x000fe20000010000 */
[C---:B------:R-:W-:Y:S02]  /*6da0*/  ISETP.LT.AND P0, PT, R0.reuse, UR8, P1 ;  /* 0x0000000800007c0c */ /* 0x040fe40008f01270 */
[----:B0-----:R-:W-:Y:S02]  /*6db0*/  IADD3.X R35, PT, PT, R63, UR5, RZ, P2, !PT ;  /* 0x000000053f237c10 */ /* 0x001fe400097fe4ff */
[----:B------:R-:W-:Y:S01]  /*6dc0*/  ISETP.LT.AND P2, PT, R0, UR8, P5 ;  /* 0x0000000800007c0c */ /* 0x000fe2000af41270 */
[----:B------:R-:W-:Y:S04]  /*6dd0*/  STS [R71], R59 ;  /* 0x0000003b47007388 */ /* 0x000fe80000000800 */
[----:B------:R-:W-:Y:S04]  /*6de0*/  STS [R71+0x4], R57 ;  /* 0x0000043947007388 */ /* 0x000fe80000000800 */
        /* <DEDUP_REMOVED lines=9> */
[----:B------:R-:W1:Y:S04]  /*6e80*/  LDS R32, [R66+0x80] ;  /* 0x0000800042207984 */ /* 0x000e680000000800 */
[----:B------:R-:W2:Y:S04]  /*6e90*/  LDS R31, [R66+0x100] ;  /* 0x00010000421f7984 */ /* 0x000ea80000000800 */
[----:B------:R-:W3:Y:S04]  /*6ea0*/  LDS R30, [R66+0x180] ;  /* 0x00018000421e7984 */ /* 0x000ee80000000800 */
[----:B------:R-:W4:Y:S04]  /*6eb0*/  LDS R29, [R66+0x488] ;  /* 0x00048800421d7984 */ /* 0x000f280000000800 */
[----:B------:R-:W5:Y:S04]  /*6ec0*/  LDS R4, [R66+0x508] ;  /* 0x0005080042047984 */ /* 0x000f680000000800 */
        /* <DEDUP_REMOVED lines=8> */
[----:B------:R-:W-:Y:S01]  /*6f50*/  @P3 STG.E desc[UR18][R34.64+0x80], R32 ;  /* 0x0000802022003986 */ /* 0x000fe2000c101912 */
        /* <DEDUP_REMOVED lines=11> */
[----:B-----5:R-:W-:Y:S01]  /*7010*/  FMUL R5, R4, UR27 ;  /* 0x0000001b04057c20 */ /* 0x020fe20008400000 */
[----:B------:R-:W-:Y:S01]  /*7020*/  FMUL R3, R3, UR27 ;  /* 0x0000001b03037c20 */ /* 0x000fe20008400000 */
[----:B------:R-:W-:-:S06]  /*7030*/  FMUL R25, R2, UR27 ;  /* 0x0000001b02197c20 */ /* 0x000fcc0008400000 */
[----:B------:R-:W-:Y:S01]  /*7040*/  @P2 STG.E desc[UR18][R36.64+0x100], R3 ;  /* 0x0001000324002986 */ /* 0x000fe2000c101912 */
[----:B------:R-:W-:-:S03]  /*7050*/  IADD3 R30, P2, PT, R34, UR4, RZ ;  /* 0x00000004221e7c10 */ /* 0x000fc6000ff5e0ff */
[----:B------:R-:W-:Y:S01]  /*7060*/  @P3 STG.E desc[UR18][R36.64+0x80], R5 ;  /* 0x0000800524003986 */ /* 0x000fe2000c101912 */
[C---:B------:R-:W-:Y:S02]  /*7070*/  ISETP.LT.AND P3, PT, R0.reuse, UR8, P4 ;  /* 0x0000000800007c0c */ /* 0x040fe4000a761270 */
[----:B0-----:R-:W-:Y:S01]  /*7080*/  IADD3.X R31, PT, PT, R35, UR5, RZ, P2, !PT ;  /* 0x00000005231f7c10 */ /* 0x001fe200097fe4ff */
[----:B------:R-:W-:Y:S01]  /*7090*/  @P0 STG.E desc[UR18][R36.64+0x180], R25 ;  /* 0x0001801924000986 */ /* 0x000fe2000c101912 */
[----:B------:R-:W-:Y:S01]  /*70a0*/  BAR.SYNC.DEFER_BLOCKING 0x0 ;  /* 0x0000000000007b1d */ /* 0x000fe20000010000 */
[C---:B------:R-:W-:Y:S02]  /*70b0*/  ISETP.LT.AND P0, PT, R0.reuse, UR8, P1 ;  /* 0x0000000800007c0c */ /* 0x040fe40008f01270 */
[----:B------:R-:W-:-:S03]  /*70c0*/  ISETP.LT.AND P2, PT, R0, UR8, P5 ;  /* 0x0000000800007c0c */ /* 0x000fc6000af41270 */
        /* <DEDUP_REMOVED lines=37> */
[----:B------:R2:W-:Y:S01]  /*7320*/  @P2 STG.E desc[UR18][R32.64+0x100], R3 ;  /* 0x0001000320002986 */ /* 0x0005e2000c101912 */
[----:B0-----:R-:W-:Y:S01]  /*7330*/  FMUL R27, R4, UR27 ;  /* 0x0000001b041b7c20 */ /* 0x001fe20008400000 */
[----:B-1----:R-:W-:-:S04]  /*7340*/  FMUL R25, R2, UR27 ;  /* 0x0000001b02197c20 */ /* 0x002fc80008400000 */
[----:B------:R0:W-:Y:S04]  /*7350*/  @P3 STG.E desc[UR18][R32.64+0x80], R27 ;  /* 0x0000801b20003986 */ /* 0x0001e8000c101912 */
[----:B------:R-:W-:Y:S01]  /*7360*/  @P0 STG.E desc[UR18][R32.64+0x180], R25 ;  /* 0x0001801920000986 */ /* 0x000fe2000c101912 */
[----:B------:R-:W-:Y:S01]  /*7370*/  BAR.SYNC.DEFER_BLOCKING 0x0 ;  /* 0x0000000000007b1d */ /* 0x000fe20000010000 */
[----:B------:R-:W-:-:S07]  /*7380*/  ISETP.LT.AND P0, PT, R0, UR8, P1 ;  /* 0x0000000800007c0c */ /* 0x000fce0008f01270 */
[----:B--2---:R-:W1:Y:S01]  /*7390*/  LDC.64 R2, c[0x0][0x490] ;  /* 0x00012400ff027b82 */ /* 0x004e620000000a00 */
[----:B------:R-:W-:Y:S04]  /*73a0*/  STS [R71], R55 ;  /* 0x0000003747007388 */ /* 0x000fe80000000800 */
[----:B------:R-:W-:Y:S04]  /*73b0*/  STS [R71+0x4], R53 ;  /* 0x0000043547007388 */ /* 0x000fe80000000800 */
[----:B------:R-:W-:Y:S01]  /*73c0*/  STS [R71+0x8], R43 ;  /* 0x0000082b47007388 */ /* 0x000fe20000000800 */
[----:B-1----:R-:W-:-:S03]  /*73d0*/  IADD3 R26, P3, P2, R30, UR4, R2 ;  /* 0x000000041e1a7c10 */ /* 0x002fc6000fa7e002 */
[----:B------:R-:W-:Y:S01]  /*73e0*/  STS [R71+0xc], R41 ;  /* 0x00000c2947007388 */ /* 0x000fe20000000800 */
[----:B0-----:R-:W-:-:S03]  /*73f0*/  IADD3.X R27, PT, PT, R31, UR5, R3, P3, P2 ;  /* 0x000000051f1b7c10 */ /* 0x001fc60009fe4403 */
[----:B------:R-:W-:Y:S01]  /*7400*/  STS [R71+0x80], R23 ;  /* 0x0000801747007388 */ /* 0x000fe20000000800 */
[C---:B------:R-:W-:Y:S02]  /*7410*/  ISETP.LT.AND P3, PT, R0.reuse, UR8, P4 ;  /* 0x0000000800007c0c */ /* 0x040fe4000a761270 */
[----:B------:R-:W-:Y:S01]  /*7420*/  ISETP.LT.AND P2, PT, R0, UR8, P5 ;  /* 0x0000000800007c0c */ /* 0x000fe2000af41270 */
[----:B------:R-:W-:Y:S04]  /*7430*/  STS [R71+0x84], R21 ;  /* 0x0000841547007388 */ /* 0x000fe80000000800 */
[----:B------:R-:W-:Y:S04]  /*7440*/  STS [R71+0x88], R11 ;  /* 0x0000880b47007388 */ /* 0x000fe80000000800 */
[----:B------:R-:W-:Y:S01]  /*7450*/  STS [R71+0x8c], R9 ;  /* 0x00008c0947007388 */ /* 0x000fe20000000800 */
[----:B------:R-:W-:Y:S06]  /*7460*/  BAR.SYNC.DEFER_BLOCKING 0x0 ;  /* 0x0000000000007b1d */ /* 0x000fec0000010000 */
        /* <DEDUP_REMOVED lines=9> */
[----:B------:R-:W-:-:S02]  /*7500*/  VIADD R8, R72, 0x18 ;  /* 0x0000001848087836 */ /* 0x000fc40000000000 */
[----:B-1----:R-:W-:Y:S02]  /*7510*/  FMUL R7, R7, UR27 ;  /* 0x0000001b07077c20 */ /* 0x002fe40008400000 */
[----:B------:R0:W-:Y:S01]  /*7520*/  @P0 STG.E desc[UR18][R26.64], R3 ;  /* 0x000000031a000986 */ /* 0x0001e2000c101912 */
[----:B------:R-:W-:Y:S01]  /*7530*/  ISETP.LT.AND P0, PT, R0, UR8, P6 ;  /* 0x0000000800007c0c */ /* 0x000fe2000b701270 */
[----:B------:R-:W-:Y:S02]  /*7540*/  VIADD R0, R72, 0x11 ;  /* 0x0000001148007836 */ /* 0x000fe40000000000 */
[----:B--2---:R-:W-:Y:S01]  /*7550*/  FMUL R21, R6, UR27 ;  /* 0x0000001b06157c20 */ /* 0x004fe20008400000 */
[----:B------:R-:W-:Y:S01]  /*7560*/  @P3 STG.E desc[UR18][R26.64+0x80], R7 ;  /* 0x000080071a003986 */ /* 0x000fe2000c101912 */
[----:B------:R-:W-:Y:S01]  /*7570*/  ISETP.LT.AND P3, PT, R8, UR8, P1 ;  /* 0x0000000808007c0c */ /* 0x000fe20008f61270 */
[----:B---3--:R-:W-:Y:S02]  /*7580*/  FMUL R5, R5, UR27 ;  /* 0x0000001b05057c20 */ /* 0x008fe40008400000 */
[----:B------:R-:W-:Y:S01]  /*7590*/  @P2 STG.E desc[UR18][R26.64+0x100], R21 ;  /* 0x000100151a002986 */ /* 0x000fe2000c101912 */
[----:B------:R-:W-:Y:S01]  /*75a0*/  IADD3 R28, P2, PT, R26, UR6, RZ ;  /* 0x000000061a1c7c10 */ /* 0x000fe2000ff5e0ff */
[----:B----4-:R-:W-:-:S03]  /*75b0*/  FMUL R23, R4, UR27 ;  /* 0x0000001b04177c20 */ /* 0x010fc60008400000 */
[----:B------:R-:W-:Y:S01]  /*75c0*/  IADD3.X R29, PT, PT, R27, UR7, RZ, P2, !PT ;  /* 0x000000071b1d7c10 */ /* 0x000fe200097fe4ff */
[----:B------:R-:W-:Y:S01]  /*75d0*/  @P0 STG.E desc[UR18][R26.64+0x180], R5 ;  /* 0x000180051a000986 */ /* 0x000fe2000c101912 */
[C---:B------:R-:W-:Y:S01]  /*75e0*/  ISETP.LT.AND P2, PT, R8.reuse, UR8, P5 ;  /* 0x0000000808007c0c */ /* 0x040fe2000af41270 */
[----:B-----5:R-:W-:Y:S01]  /*75f0*/  FMUL R11, R11, UR27 ;  /* 0x0000001b0b0b7c20 */ /* 0x020fe20008400000 */
[C---:B------:R-:W-:Y:S01]  /*7600*/  ISETP.LT.AND P0, PT, R8.reuse, UR8, P6 ;  /* 0x0000000808007c0c */ /* 0x040fe2000b701270 */
[----:B------:R-:W-:Y:S01]  /*7610*/  @P3 STG.E desc[UR18][R28.64], R23 ;  /* 0x000000171c003986 */ /* 0x000fe2000c101912 */
[----:B------:R-:W-:Y:S01]  /*7620*/  ISETP.LT.AND P3, PT, R8, UR8, P4 ;  /* 0x0000000808007c0c */ /* 0x000fe2000a761270 */
[----:B------:R-:W-:Y:S01]  /*7630*/  FMUL R9, R9, UR27 ;  /* 0x0000001b09097c20 */ /* 0x000fe20008400000 */
[----:B0-----:R-:W-:-:S07]  /*7640*/  FMUL R3, R2, UR27 ;  /* 0x0000001b02037c20 */ /* 0x001fce0008400000 */
[----:B------:R-:W-:Y:S04]  /*7650*/  @P2 STG.E desc[UR18][R28.64+0x100], R9 ;  /* 0x000100091c002986 */ /* 0x000fe8000c101912 */
[----:B------:R-:W-:Y:S01]  /*7660*/  @P3 STG.E desc[UR18][R28.64+0x80], R11 ;  /* 0x0000800b1c003986 */ /* 0x000fe2000c101912 */
[----:B------:R-:W-:-:S03]  /*7670*/  ISETP.LT.AND P3, PT, R0, UR8, P4 ;  /* 0x0000000800007c0c */ /* 0x000fc6000a761270 */
[----:B------:R-:W-:Y:S01]  /*7680*/  @P0 STG.E desc[UR18][R28.64+0x180], R3 ;  /* 0x000180031c000986 */ /* 0x000fe2000c101912 */
[----:B------:R-:W-:Y:S01]  /*7690*/  BAR.SYNC.DEFER_BLOCKING 0x0 ;  /* 0x0000000000007b1d */ /* 0x000fe20000010000 */
[----:B------:R-:W-:-:S05]  /*76a0*/  ISETP.LT.AND P0, PT, R0, UR8, P1 ;  /* 0x0000000800007c0c */ /* 0x000fca0008f01270 */
[----:B------:R-:W-:Y:S04]  /*76b0*/  STS [R71], R56 ;  /* 0x0000003847007388 */ /* 0x000fe80000000800 */
[----:B------:R-:W-:Y:S04]  /*76c0*/  STS [R71+0x4], R54 ;  /* 0x0000043647007388 */ /* 0x000fe80000000800 */
[----:B------:R-:W-:Y:S04]  /*76d0*/  STS [R71+0x8], R44 ;  /* 0x0000082c47007388 */ /* 0x000fe80000000800 */
[----:B------:R-:W-:Y:S04]  /*76e0*/  STS [R71+0xc], R42 ;  /* 0x00000c2a47007388 */ /* 0x000fe80000000800 */
[----:B------:R-:W-:Y:S04]  /*76f0*/  STS [R71+0x80], R24 ;  /* 0x0000801847007388 */ /* 0x000fe80000000800 */
[----:B------:R0:W-:Y:S04]  /*7700*/  STS [R71+0x84], R22 ;  /* 0x0000841647007388 */ /* 0x0001e80000000800 */
[----:B------:R1:W-:Y:S04]  /*7710*/  STS [R71+0x88], R12 ;  /* 0x0000880c47007388 */ /* 0x0003e80000000800 */
[----:B------:R2:W-:Y:S01]  /*7720*/  STS [R71+0x8c], R10 ;  /* 0x00008c0a47007388 */ /* 0x0005e20000000800 */
[----:B------:R-:W-:Y:S01]  /*7730*/  BAR.SYNC.DEFER_BLOCKING 0x0 ;  /* 0x0000000000007b1d */ /* 0x000fe20000010000 */
[----:B0-----:R-:W-:-:S04]  /*7740*/  IADD3 R22, P2, PT, R26, UR4, RZ ;  /* 0x000000041a167c10 */ /* 0x001fc8000ff5e0ff */
[----:B------:R-:W-:Y:S01]  /*7750*/  IADD3.X R23, PT, PT, R27, UR5, RZ, P2, !PT ;  /* 0x000000051b177c10 */ /* 0x000fe200097fe4ff */
[----:B-1----:R-:W-:Y:S01]  /*7760*/  VIADD R12, R72, 0x1a ;  /* 0x0000001a480c7836 */ /* 0x002fe20000000000 */
[----:B------:R-:W-:Y:S01]  /*7770*/  ISETP.LT.AND P2, PT, R0, UR8, P5 ;  /* 0x0000000800007c0c */ /* 0x000fe2000af41270 */
[----:B--2---:R-:W-:Y:S01]  /*7780*/  VIADD R10, R72, 0x19 ;  /* 0x00000019480a7836 */ /* 0x004fe20000000000 */
        /* <DEDUP_REMOVED lines=10> */
[----:B------:R0:W-:Y:S01]  /*7830*/  @P0 STG.E desc[UR18][R22.64], R9 ;  /* 0x0000000916000986 */ /* 0x0001e2000c101912 */
        /* <DEDUP_REMOVED lines=10> */
[----:B------:R2:W-:Y:S01]  /*78e0*/  @P0 STG.E desc[UR18][R22.64+0x180], R11 ;  /* 0x0001800b16000986 */ /* 0x0005e2000c101912 */
[C---:B------:R-:W-:Y:S02]  /*78f0*/  ISETP.LT.AND P2, PT, R10.reuse, UR8, P5 ;  /* 0x000000080a007c0c */ /* 0x040fe4000af41270 */
[C---:B------:R-:W-:Y:S01]  /*7900*/  ISETP.LT.AND P0, PT, R10.reuse, UR8, P6 ;  /* 0x000000080a007c0c */ /* 0x040fe2000b701270 */
[----:B------:R-:W-:Y:S01]  /*7910*/  @P3 STG.E desc[UR18][R24.64], R5 ;  /* 0x0000000518003986 */ /* 0x000fe2000c101912 */
[----:B------:R-:W-:Y:S01]  /*7920*/  ISETP.LT.AND P3, PT, R10, UR8, P4 ;  /* 0x000000080a007c0c */ /* 0x000fe2000a761270 */
[----:B-----5:R-:W-:Y:S01]  /*7930*/  FMUL R3, R3, UR27 ;  /* 0x0000001b03037c20 */ /* 0x020fe20008400000 */
[----:B0-----:R-:W-:-:S07]  /*7940*/  FMUL R9, R4, UR27 ;  /* 0x0000001b04097c20 */ /* 0x001fce0008400000 */
[----:B------:R-:W-:Y:S01]  /*7950*/  @P2 STG.E desc[UR18][R24.64+0x100], R3 ;  /* 0x0001000318002986 */ /* 0x000fe2000c101912 */
[----:B------:R-:W-:-:S03]  /*7960*/  IADD3 R10, P2, PT, R22, UR4, RZ ;  /* 0x00000004160a7c10 */ /* 0x000fc6000ff5e0ff */
[----:B------:R-:W-:Y:S01]  /*7970*/  @P3 STG.E desc[UR18][R24.64+0x80], R9 ;  /* 0x0000800918003986 */ /* 0x000fe2000c101912 */
[----:B------:R-:W-:Y:S01]  /*7980*/  ISETP.LT.AND P3, PT, R0, UR8, P4 ;  /* 0x0000000800007c0c */ /* 0x000fe2000a761270 */
[----:B-1----:R-:W-:-:S05]  /*7990*/  FMUL R7, R2, UR27 ;  /* 0x0000001b02077c20 */ /* 0x002fca0008400000 */
[----:B------:R-:W-:Y:S01]  /*79a0*/  @P0 STG.E desc[UR18][R24.64+0x180], R7 ;  /* 0x0001800718000986 */ /* 0x000fe2000c101912 */
[----:B------:R-:W-:Y:S01]  /*79b0*/  BAR.SYNC.DEFER_BLOCKING 0x0 ;  /* 0x0000000000007b1d */ /* 0x000fe20000010000 */
[C---:B------:R-:W-:Y:S02]  /*79c0*/  ISETP.LT.AND P0, PT, R0.reuse, UR8, P1 ;  /* 0x0000000800007c0c */ /* 0x040fe40008f01270 */
[----:B--2---:R-:W-:Y:S02]  /*79d0*/  IADD3.X R11, PT, PT, R23, UR5, RZ, P2, !PT ;  /* 0x00000005170b7c10 */ /* 0x004fe400097fe4ff */
        /* <DEDUP_REMOVED lines=22> */
[----:B--2---:R-:W-:Y:S02]  /*7b40*/  FMUL R7, R7, UR27 ;  /* 0x0000001b07077c20 */ /* 0x004fe40008400000 */
[----:B------:R1:W-:Y:S01]  /*7b50*/  @P3 STG.E desc[UR18][R10.64+0x80], R8 ;  /* 0x000080080a003986 */ /* 0x0003e2000c101912 */
        /* <DEDUP_REMOVED lines=14> */
[----:B-1----:R-:W-:-:S03]  /*7c40*/  VIADD R8, R72, 0x13 ;  /* 0x0000001348087836 */ /* 0x002fc60000000000 */
[----:B------:R-:W-:Y:S01]  /*7c50*/  @P3 STG.E desc[UR18][R16.64+0x80], R9 ;  /* 0x0000800910003986 */ /* 0x000fe2000c101912 */
[----:B------:R-:W-:Y:S02]  /*7c60*/  VIADD R72, R72, 0x1b ;  /* 0x0000001b48487836 */ /* 0x000fe40000000000 */
[----:B--2---:R-:W-:Y:S01]  /*7c70*/  FMUL R7, R2, UR27 ;  /* 0x0000001b02077c20 */ /* 0x004fe20008400000 */
[----:B------:R-:W-:Y:S02]  /*7c80*/  ISETP.LT.AND P3, PT, R8, UR8, P4 ;  /* 0x0000000808007c0c */ /* 0x000fe4000a761270 */
[----:B------:R-:W-:Y:S02]  /*7c90*/  ISETP.LT.AND P4, PT, R72, UR8, P4 ;  /* 0x0000000848007c0c */ /* 0x000fe4000a781270 */
[----:B------:R-:W-:Y:S01]  /*7ca0*/  @P0 STG.E desc[UR18][R16.64+0x180], R7 ;  /* 0x0001800710000986 */ /* 0x000fe2000c101912 */
[----:B------:R-:W-:Y:S01]  /*7cb0*/  BAR.SYNC.DEFER_BLOCKING 0x0 ;  /* 0x0000000000007b1d */ /* 0x000fe20000010000 */
[----:B------:R-:W-:-:S02]  /*7cc0*/  ISETP.LT.AND P0, PT, R8, UR8, P1 ;  /* 0x0000000808007c0c */ /* 0x000fc40008f01270 */
[----:B---3--:R-:W-:Y:S02]  /*7cd0*/  IADD3 R10, P2, PT, R10, UR4, RZ ;  /* 0x000000040a0a7c10 */ /* 0x008fe4000ff5e0ff */
[----:B------:R-:W-:Y:S02]  /*7ce0*/  ISETP.LT.AND P1, PT, R72, UR8, P1 ;  /* 0x0000000848007c0c */ /* 0x000fe40008f21270 */
[----:B------:R-:W-:Y:S02]  /*7cf0*/  IADD3.X R11, PT, PT, R11, UR5, RZ, P2, !PT ;  /* 0x000000050b0b7c10 */ /* 0x000fe400097fe4ff */
[----:B------:R-:W-:Y:S02]  /*7d00*/  ISETP.LT.AND P2, PT, R8, UR8, P5 ;  /* 0x0000000808007c0c */ /* 0x000fe4000af41270 */
        /* <DEDUP_REMOVED lines=21> */
[----:B------:R-:W-:Y:S02]  /*7e60*/  ISETP.LT.AND P0, PT, R8, UR8, P6 ;  /* 0x0000000808007c0c */ /* 0x000fe4000b701270 */
[----:B------:R-:W-:Y:S01]  /*7e70*/  ISETP.LT.AND P6, PT, R72, UR8, P6 ;  /* 0x0000000848007c0c */ /* 0x000fe2000b7c1270 */
[----:B------:R1:W-:Y:S01]  /*7e80*/  @P3 STG.E desc[UR18][R10.64+0x80], R13 ;  /* 0x0000800d0a003986 */ /* 0x0003e2000c101912 */
[----:B------:R-:W-:Y:S01]  /*7e90*/  IADD3 R6, P3, PT, R16, UR4, RZ ;  /* 0x0000000410067c10 */ /* 0x000fe2000ff7e0ff */
[----:B--2---:R-:W-:Y:S01]  /*7ea0*/  FMUL R5, R5, UR27 ;  /* 0x0000001b05057c20 */ /* 0x004fe20008400000 */
[----:B---3--:R-:W-:Y:S01]  /*7eb0*/  FMUL R15, R4, UR27 ;  /* 0x0000001b040f7c20 */ /* 0x008fe20008400000 */
[----:B----4-:R-:W-:-:S03]  /*7ec0*/  FMUL R3, R3, UR27 ;  /* 0x0000001b03037c20 */ /* 0x010fc60008400000 */
[----:B------:R1:W-:Y:S04]  /*7ed0*/  @P2 STG.E desc[UR18][R10.64+0x100], R5 ;  /* 0x000100050a002986 */ /* 0x0003e8000c101912 */
[----:B------:R1:W-:Y:S01]  /*7ee0*/  @P0 STG.E desc[UR18][R10.64+0x180], R15 ;  /* 0x0001800f0a000986 */ /* 0x0003e2000c101912 */
[----:B-----5:R-:W-:Y:S01]  /*7ef0*/  FMUL R19, R0, UR27 ;  /* 0x0000001b00137c20 */ /* 0x020fe20008400000 */
[----:B------:R-:W-:Y:S01]  /*7f00*/  FMUL R9, R9, UR27 ;  /* 0x0000001b09097c20 */ /* 0x000fe20008400000 */
[----:B0-----:R-:W-:Y:S01]  /*7f10*/  IADD3.X R7, PT, PT, R17, UR5, RZ, P3, !PT ;  /* 0x0000000511077c10 */ /* 0x001fe20009ffe4ff */
[----:B------:R-:W-:-:S04]  /*7f20*/  FMUL R17, R2, UR27 ;  /* 0x0000001b02117c20 */ /* 0x000fc80008400000 */
[----:B------:R1:W-:Y:S04]  /*7f30*/  @P1 STG.E desc[UR18][R6.64], R3 ;  /* 0x0000000306001986 */ /* 0x0003e8000c101912 */
[----:B------:R1:W-:Y:S04]  /*7f40*/  @P4 STG.E desc[UR18][R6.64+0x80], R17 ;  /* 0x0000801106004986 */ /* 0x0003e8000c101912 */
[----:B------:R1:W-:Y:S04]  /*7f50*/  @P5 STG.E desc[UR18][R6.64+0x100], R19 ;  /* 0x0001001306005986 */ /* 0x0003e8000c101912 */
[----:B------:R1:W-:Y:S02]  /*7f60*/  @P6 STG.E desc[UR18][R6.64+0x180], R9 ;  /* 0x0001800906006986 */ /* 0x0003e4000c101912 */
.L_x_10:
[----:B------:R-:W-:Y:S05]  /*7f70*/  BSYNC.RECONVERGENT B0 ;  /* 0x0000000000007941 */ /* 0x000fea0003800200 */
.L_x_8:
[----:B------:R-:W2:Y:S01]  /*7f80*/  LDCU UR5, c[0x0][0x378] ;  /* 0x00006f00ff0577ac */ /* 0x000ea20008000800 */
[----:B------:R-:W3:Y:S01]  /*7f90*/  LDCU UR4, c[0x0][0x4e8] ;  /* 0x00009d00ff0477ac */ /* 0x000ee20008000800 */
[----:B--2---:R-:W-:-:S04]  /*7fa0*/  UIADD3 UR14, UPT, UPT, UR5, UR14, URZ ;  /* 0x0000000e050e7290 */ /* 0x004fc8000fffe0ff */
[----:B---3--:R-:W-:-:S09]  /*7fb0*/  UISETP.GE.AND UP0, UPT, UR14, UR4, UPT ;  /* 0x000000040e00728c */ /* 0x008fd2000bf06270 */
[----:B------:R-:W-:Y:S05]  /*7fc0*/  BRA.U !UP0, `(.L_x_11) ;  /* 0xffffff8108a07547 */ /* 0x000fea000b83ffff */
[----:B------:R-:W-:Y:S05]  /*7fd0*/  EXIT ;  /* 0x000000000000794d */ /* 0x000fea0003800000 */
.L_x_12:
[----:B------:R-:W-:-:S00]  /*7fe0*/  BRA `(.L_x_12) ;  /* 0xfffffffc00fc7947 */ /* 0x000fc0000383ffff */
[----:B------:R-:W-:-:S00]  /*7ff0*/  NOP ;  /* 0x0000000000007918 */ /* 0x000fc00000000000 */
        /* <DEDUP_REMOVED lines=8> */
.L_x_26:


//--------------------- .text._ZN7cutlass6KernelINS_4gemm6kernel9GemmArrayINS1_11threadblock12MmaPipelinedINS1_9GemmShapeILi128ELi128ELi8EEENS_9transform11threadblock22PredicatedTileIteratorINS_11MatrixShapeILi128ELi8EEEfNS_6layout8RowMajorELi1ENS8_30PitchLinearStripminedThreadMapINS_16PitchLinearShapeILi8ELi128EEELi256ELi1EEELi1ELb0ENSD_9NoPermuteEEENS9_19RegularTileIteratorISC_fNSD_11ColumnMajorELi1ENS8_33TransposePitchLinearThreadMapSimtISI_EELi4EEENSA_INSB_ILi8ELi128EEEfSE_Li0ENSF_INSG_ILi128ELi8EEELi256ELi1EEELi1ELb0ESJ_EENSL_ISQ_fSE_Li0ESS_Li4EEEfSE_NS4_9MmaPolicyINS1_4warp7MmaSimtINS6_ILi32ELi64ELi8EEEfSM_fSE_fSE_NSW_13MmaSimtPolicyINSB_ILi4ELi8EEENSD_19RowMajorInterleavedILi2EEENS6_ILi4ELi4ELi1EEEEELi1ELNS_16ComplexTransformE0ELS15_0EbEENSB_ILi4ELi0EEENSB_ILi0ELi0EEELi1EEENS_21NumericArrayConverterIffLi4ELNS_15FloatRoundStyleE2ENS8_6thread14UnaryTransform8IdentityEEES1F_bEENS_8epilogue11threadblock8EpilogueIS7_S16_Li1ENS1I_22PredicatedTileIteratorINS1I_26OutputTileOptimalThreadMapINS1I_15OutputTileShapeILi128ELi1ELi4ELi4ELi1EEENS1M_ILi1ELi4ELi2ELi1ELi8EEELi256ELi1ELi32EEEfLb0ESJ_Lb0EEENS1H_4warp20FragmentIteratorSimtISY_NS1_6thread3MmaINS6_ILi8ELi8ELi1EEEfSM_fSE_fSE_NS_4arch13OpMultiplyAddEbEESE_S14_EENS1R_16TileIteratorSimtISY_S1Y_fSE_S14_EENS1I_18SharedLoadIteratorINS1P_18CompactedThreadMapEfLi4EEENS1H_6thread17LinearCombinationIfLi1EffLNS25_9ScaleType4KindE0ELS1B_2EfEENSB_ILi0ELi17EEELi1ELi1EEENS4_37GemmBatchedIdentityThreadblockSwizzleEEEEEvNT_6ParamsE --------------------------
	.section	.text._ZN7cutlass6KernelINS_4gemm6kernel9GemmArrayINS1_11threadblock12MmaPipelinedINS1_9GemmShapeILi128ELi128ELi8EEENS_9transform11threadblock22PredicatedTileIteratorINS_11MatrixShapeILi128ELi8EEEfNS_6layout8RowMajorELi1ENS8_30PitchLinearStripminedThreadMapINS_16PitchLinearShapeILi8ELi128EEELi256ELi1EEELi1ELb0ENSD_9NoPermuteEEENS9_19RegularTileIteratorISC_fNSD_11ColumnMajorELi1ENS8_33TransposePitchLinearThreadMapSimtISI_EELi4EEENSA_INSB_ILi8ELi128EEEfSE_Li0ENSF_INSG_ILi128ELi8EEELi256ELi1EEELi1ELb0ESJ_EENSL_ISQ_fSE_Li0ESS_Li4EEEfSE_NS4_9MmaPolicyINS1_4warp7MmaSimtINS6_ILi32ELi64ELi8EEEfSM_fSE_fSE_NSW_13MmaSimtPolicyINSB_ILi4ELi8EEENSD_19RowMajorInterleavedILi2EEENS6_ILi4ELi4ELi1EEEEELi1ELNS_16ComplexTransformE0ELS15_0EbEENSB_ILi4ELi0EEENSB_ILi0ELi0EEELi1EEENS_21NumericArrayConverterIffLi4ELNS_15FloatRoundStyleE2ENS8_6thread14UnaryTransform8IdentityEEES1F_bEENS_8epilogue11threadblock8EpilogueIS7_S16_Li1ENS1I_22PredicatedTileIteratorINS1I_26OutputTileOptimalThreadMapINS1I_15OutputTileShapeILi128ELi1ELi4ELi4ELi1EEENS1M_ILi1ELi4ELi2ELi1ELi8EEELi256ELi1ELi32EEEfLb0ESJ_Lb0EEENS1H_4warp20FragmentIteratorSimtISY_NS1_6thread3MmaINS6_ILi8ELi8ELi1EEEfSM_fSE_fSE_NS_4arch13OpMultiplyAddEbEESE_S14_EENS1R_16TileIteratorSimtISY_S1Y_fSE_S14_EENS1I_18SharedLoadIteratorINS1P_18CompactedThreadMapEfLi4EEENS1H_6thread17LinearCombinationIfLi1EffLNS25_9ScaleType4KindE0ELS1B_2EfEENSB_ILi0ELi17EEELi1ELi1EEENS4_37GemmBatchedIdentityThreadblockSwizzleEEEEEvNT_6ParamsE,"ax",@progbits
	.align	128
.text._ZN7cutlass6KernelINS_4gemm6kernel9GemmArrayINS1_11threadblock12MmaPipelinedINS1_9GemmShapeILi128ELi128ELi8EEENS_9transform11threadblock22PredicatedTileIteratorINS_11MatrixShapeILi128ELi8EEEfNS_6layout8RowMajorELi1ENS8_30PitchLinearStripminedThreadMapINS_16PitchLinearShapeILi8ELi128EEELi256ELi1EEELi1ELb0ENSD_9NoPermuteEEENS9_19RegularTileIteratorISC_fNSD_11ColumnMajorELi1ENS8_33TransposePitchLinearThreadMapSimtISI_EELi4EEENSA_INSB_ILi8ELi128EEEfSE_Li0ENSF_INSG_ILi128ELi8EEELi256ELi1EEELi1ELb0ESJ_EENSL_ISQ_fSE_Li0ESS_Li4EEEfSE_NS4_9MmaPolicyINS1_4warp7MmaSimtINS6_ILi32ELi64ELi8EEEfSM_fSE_fSE_NSW_13MmaSimtPolicyINSB_ILi4ELi8EEENSD_19RowMajorInterleavedILi2EEENS6_ILi4ELi4ELi1EEEEELi1ELNS_16ComplexTransformE0ELS15_0EbEENSB_ILi4ELi0EEENSB_ILi0ELi0EEELi1EEENS_21NumericArrayConverterIffLi4ELNS_15FloatRoundStyleE2ENS8_6thread14UnaryTransform8IdentityEEES1F_bEENS_8epilogue11threadblock8EpilogueIS7_S16_Li1ENS1I_22PredicatedTileIteratorINS1I_26OutputTileOptimalThreadMapINS1I_15OutputTileShapeILi128ELi1ELi4ELi4ELi1EEENS1M_ILi1ELi4ELi2ELi1ELi8EEELi256ELi1ELi32EEEfLb0ESJ_Lb0EEENS1H_4warp20FragmentIteratorSimtISY_NS1_6thread3MmaINS6_ILi8ELi8ELi1EEEfSM_fSE_fSE_NS_4arch13OpMultiplyAddEbEESE_S14_EENS1R_16TileIteratorSimtISY_S1Y_fSE_S14_EENS1I_18SharedLoadIteratorINS1P_18CompactedThreadMapEfLi4EEENS1H_6thread17LinearCombinationIfLi1EffLNS25_9ScaleType4KindE0ELS1B_2EfEENSB_ILi0ELi17EEELi1ELi1EEENS4_37GemmBatchedIdentityThreadblockSwizzleEEEEEvNT_6ParamsE:
        .type           _ZN7cutlass6KernelINS_4gemm6kernel9GemmArrayINS1_11threadblock12MmaPipelinedINS1_9GemmShapeILi128ELi128ELi8EEENS_9transform11threadblock22PredicatedTileIteratorINS_11MatrixShapeILi128ELi8EEEfNS_6layout8RowMajorELi1ENS8_30PitchLinearStripminedThreadMapINS_16PitchLinearShapeILi8ELi128EEELi256ELi1EEELi1ELb0ENSD_9NoPermuteEEENS9_19RegularTileIteratorISC_fNSD_11ColumnMajorELi1ENS8_33TransposePitchLinearThreadMapSimtISI_EELi4EEENSA_INSB_ILi8ELi128EEEfSE_Li0ENSF_INSG_ILi128ELi8EEELi256ELi1EEELi1ELb0ESJ_EENSL_ISQ_fSE_Li0ESS_Li4EEEfSE_NS4_9MmaPolicyINS1_4warp7MmaSimtINS6_ILi32ELi64ELi8EEEfSM_fSE_fSE_NSW_13MmaSimtPolicyINSB_ILi4ELi8EEENSD_19RowMajorInterleavedILi2EEENS6_ILi4ELi4ELi1EEEEELi1ELNS_16ComplexTransformE0ELS15_0EbEENSB_ILi4ELi0EEENSB_ILi0ELi0EEELi1EEENS_21NumericArrayConverterIffLi4ELNS_15FloatRoundStyleE2ENS8_6thread14UnaryTransform8IdentityEEES1F_bEENS_8epilogue11threadblock8EpilogueIS7_S16_Li1ENS1I_22PredicatedTileIteratorINS1I_26OutputTileOptimalThreadMapINS1I_15OutputTileShapeILi128ELi1ELi4ELi4ELi1EEENS1M_ILi1ELi4ELi2ELi1ELi8EEELi256ELi1ELi32EEEfLb0ESJ_Lb0EEENS1H_4warp20FragmentIteratorSimtISY_NS1_6thread3MmaINS6_ILi8ELi8ELi1EEEfSM_fSE_fSE_NS_4arch13OpMultiplyAddEbEESE_S14_EENS1R_16TileIteratorSimtISY_S1Y_fSE_S14_EENS1I_18SharedLoadIteratorINS1P_18CompactedThreadMapEfLi4EEENS1H_6thread17LinearCombinationIfLi1EffLNS25_9ScaleType4KindE0ELS1B_2EfEENSB_ILi0ELi17EEELi1ELi1EEENS4_37GemmBatchedIdentityThreadblockSwizzleEEEEEvNT_6ParamsE,@function
        .size           _ZN7cutlass6KernelINS_4gemm6kernel9GemmArrayINS1_11threadblock12MmaPipelinedINS1_9GemmShapeILi128ELi128ELi8EEENS_9transform11threadblock22PredicatedTileIteratorINS_11MatrixShapeILi128ELi8EEEfNS_6layout8RowMajorELi1ENS8_30PitchLinearStripminedThreadMapINS_16PitchLinearShapeILi8ELi128EEELi256ELi1EEELi1ELb0ENSD_9NoPermuteEEENS9_19RegularTileIteratorISC_fNSD_11ColumnMajorELi1ENS8_33TransposePitchLinearThreadMapSimtISI_EELi4EEENSA_INSB_ILi8ELi128EEEfSE_Li0ENSF_INSG_ILi128ELi8EEELi256ELi1EEELi1ELb0ESJ_EENSL_ISQ_fSE_Li0ESS_Li4EEEfSE_NS4_9MmaPolicyINS1_4warp7MmaSimtINS6_ILi32ELi64ELi8EEEfSM_fSE_fSE_NSW_13MmaSimtPolicyINSB_ILi4ELi8EEENSD_19RowMajorInterleavedILi2EEENS6_ILi4ELi4ELi1EEEEELi1ELNS_16ComplexTransformE0ELS15_0EbEENSB_ILi4ELi0EEENSB_ILi0ELi0EEELi1EEENS_21NumericArrayConverterIffLi4ELNS_15FloatRoundStyleE2ENS8_6thread14UnaryTransform8IdentityEEES1F_bEENS_8epilogue11threadblock8EpilogueIS7_S16_Li1ENS1I_22PredicatedTileIteratorINS1I_26OutputTileOptimalThreadMapINS1I_15OutputTileShapeILi128ELi1ELi4ELi4ELi1EEENS1M_ILi1ELi4ELi2ELi1ELi8EEELi256ELi1ELi32EEEfLb0ESJ_Lb0EEENS1H_4warp20FragmentIteratorSimtISY_NS1_6thread3MmaINS6_ILi8ELi8ELi1EEEfSM_fSE_fSE_NS_4arch13OpMultiplyAddEbEESE_S14_EENS1R_16TileIteratorSimtISY_S1Y_fSE_S14_EENS1I_18SharedLoadIteratorINS1P_18CompactedThreadMapEfLi4EEENS1H_6thread17LinearCombinationIfLi1EffLNS25_9ScaleType4KindE0ELS1B_2EfEENSB_ILi0ELi17EEELi1ELi1EEENS4_37GemmBatchedIdentityThreadblockSwizzleEEEEEvNT_6ParamsE,(.L_x_27 - _ZN7cutlass6KernelINS_4gemm6kernel9GemmArrayINS1_11threadblock12MmaPipelinedINS1_9GemmShapeILi128ELi128ELi8EEENS_9transform11threadblock22PredicatedTileIteratorINS_11MatrixShapeILi128ELi8EEEfNS_6layout8RowMajorELi1ENS8_30PitchLinearStripminedThreadMapINS_16PitchLinearShapeILi8ELi128EEELi256ELi1EEELi1ELb0ENSD_9NoPermuteEEENS9_19RegularTileIteratorISC_fNSD_11ColumnMajorELi1ENS8_33TransposePitchLinearThreadMapSimtISI_EELi4EEENSA_INSB_ILi8ELi128EEEfSE_Li0ENSF_INSG_ILi128ELi8EEELi256ELi1EEELi1ELb0ESJ_EENSL_ISQ_fSE_Li0ESS_Li4EEEfSE_NS4_9MmaPolicyINS1_4warp7MmaSimtINS6_ILi32ELi64ELi8EEEfSM_fSE_fSE_NSW_13MmaSimtPolicyINSB_ILi4ELi8EEENSD_19RowMajorInterleavedILi2EEENS6_ILi4ELi4ELi1EEEEELi1ELNS_16ComplexTransformE0ELS15_0EbEENSB_ILi4ELi0EEENSB_ILi0ELi0EEELi1EEENS_21NumericArrayConverterIffLi4ELNS_15FloatRoundStyleE2ENS8_6thread14UnaryTransform8IdentityEEES1F_bEENS_8epilogue11threadblock8EpilogueIS7_S16_Li1ENS1I_22PredicatedTileIteratorINS1I_26OutputTileOptimalThreadMapINS1I_15OutputTileShapeILi128ELi1ELi4ELi4ELi1EEENS1M_ILi1ELi4ELi2ELi1ELi8EEELi256ELi1ELi32EEEfLb0ESJ_Lb0EEENS1H_4warp20FragmentIteratorSimtISY_NS1_6thread3MmaINS6_ILi8ELi8ELi1EEEfSM_fSE_fSE_NS_4arch13OpMultiplyAddEbEESE_S14_EENS1R_16TileIteratorSimtISY_S1Y_fSE_S14_EENS1I_18SharedLoadIteratorINS1P_18CompactedThreadMapEfLi4EEENS1H_6thread17LinearCombinationIfLi1EffLNS25_9ScaleType4KindE0ELS1B_2EfEENSB_ILi0ELi17EEELi1ELi1EEENS4_37GemmBatchedIdentityThreadblockSwizzleEEEEEvNT_6ParamsE)
        .other          _ZN7cutlass6KernelINS_4gemm6kernel9GemmArrayINS1_11threadblock12MmaPipelinedINS1_9GemmShapeILi128ELi128ELi8EEENS_9transform11threadblock22PredicatedTileIteratorINS_11MatrixShapeILi128ELi8EEEfNS_6layout8RowMajorELi1ENS8_30PitchLinearStripminedThreadMapINS_16PitchLinearShapeILi8ELi128EEELi256ELi1EEELi1ELb0ENSD_9NoPermuteEEENS9_19RegularTileIteratorISC_fNSD_11ColumnMajorELi1ENS8_33TransposePitchLinearThreadMapSimtISI_EELi4EEENSA_INSB_ILi8ELi128EEEfSE_Li0ENSF_INSG_ILi128ELi8EEELi256ELi1EEELi1ELb0ESJ_EENSL_ISQ_fSE_Li0ESS_Li4EEEfSE_NS4_9MmaPolicyINS1_4warp7MmaSimtINS6_ILi32ELi64ELi8EEEfSM_fSE_fSE_NSW_13MmaSimtPolicyINSB_ILi4ELi8EEENSD_19RowMajorInterleavedILi2EEENS6_ILi4ELi4ELi1EEEEELi1ELNS_16ComplexTransformE0ELS15_0EbEENSB_ILi4ELi0EEENSB_ILi0ELi0EEELi1EEENS_21NumericArrayConverterIffLi4ELNS_15FloatRoundStyleE2ENS8_6thread14UnaryTransform8IdentityEEES1F_bEENS_8epilogue11threadblock8EpilogueIS7_S16_Li1ENS1I_22PredicatedTileIteratorINS1I_26OutputTileOptimalThreadMapINS1I_15OutputTileShapeILi128ELi1ELi4ELi4ELi1EEENS1M_ILi1ELi4ELi2ELi1ELi8EEELi256ELi1ELi32EEEfLb0ESJ_Lb0EEENS1H_4warp20FragmentIteratorSimtISY_NS1_6thread3MmaINS6_ILi8ELi8ELi1EEEfSM_fSE_fSE_NS_4arch13OpMultiplyAddEbEESE_S14_EENS1R_16TileIteratorSimtISY_S1Y_fSE_S14_EENS1I_18SharedLoadIteratorINS1P_18CompactedThreadMapEfLi4EEENS1H_6thread17LinearCombinationIfLi1EffLNS25_9ScaleType4KindE0ELS1B_2EfEENSB_ILi0ELi17EEELi1ELi1EEENS4_37GemmBatchedIdentityThreadblockSwizzleEEEEEvNT_6ParamsE,@"STO_CUDA_ENTRY STV_DEFAULT"
_ZN7cutlass6KernelINS_4gemm6kernel9GemmArrayINS1_11threadblock12MmaPipelinedINS1_9GemmShapeILi128ELi128ELi8EEENS_9transform11threadblock22PredicatedTileIteratorINS_11MatrixShapeILi128ELi8EEEfNS_6layout8RowMajorELi1ENS8_30PitchLinearStripminedThreadMapINS_16PitchLinearShapeILi8ELi128EEELi256ELi1EEELi1ELb0ENSD_9NoPermuteEEENS9_19RegularTileIteratorISC_fNSD_11ColumnMajorELi1ENS8_33TransposePitchLinearThreadMapSimtISI_EELi4EEENSA_INSB_ILi8ELi128EEEfSE_Li0ENSF_INSG_ILi128ELi8EEELi256ELi1EEELi1ELb0ESJ_EENSL_ISQ_fSE_Li0ESS_Li4EEEfSE_NS4_9MmaPolicyINS1_4warp7MmaSimtINS6_ILi32ELi64ELi8EEEfSM_fSE_fSE_NSW_13MmaSimtPolicyINSB_ILi4ELi8EEENSD_19RowMajorInterleavedILi2EEENS6_ILi4ELi4ELi1EEEEELi1ELNS_16ComplexTransformE0ELS15_0EbEENSB_ILi4ELi0EEENSB_ILi0ELi0EEELi1EEENS_21NumericArrayConverterIffLi4ELNS_15FloatRoundStyleE2ENS8_6thread14UnaryTransform8IdentityEEES1F_bEENS_8epilogue11threadblock8EpilogueIS7_S16_Li1ENS1I_22PredicatedTileIteratorINS1I_26OutputTileOptimalThreadMapINS1I_15OutputTileShapeILi128ELi1ELi4ELi4ELi1EEENS1M_ILi1ELi4ELi2ELi1ELi8EEELi256ELi1ELi32EEEfLb0ESJ_Lb0EEENS1H_4warp20FragmentIteratorSimtISY_NS1_6thread3MmaINS6_ILi8ELi8ELi1EEEfSM_fSE_fSE_NS_4arch13OpMultiplyAddEbEESE_S14_EENS1R_16TileIteratorSimtISY_S1Y_fSE_S14_EENS1I_18SharedLoadIteratorINS1P_18CompactedThreadMapEfLi4EEENS1H_6thread17LinearCombinationIfLi1EffLNS25_9ScaleType4KindE0ELS1B_2EfEENSB_ILi0ELi17EEELi1ELi1EEENS4_37GemmBatchedIdentityThreadblockSwizzleEEEEEvNT_6ParamsE:
        /* <DEDUP_REMOVED lines=16> */
[----:B------:R-:W0:Y:S01]  /*0100*/  S2UR UR14, SR_CTAID.Z ;  /* 0x00000000000e79c3 */ /* 0x000e220000002700 */
[----:B------:R-:W0:Y:S02]  /*0110*/  LDCU UR4, c[0x0][0x4b0] ;  /* 0x00009600ff0477ac */ /* 0x000e240008000800 */
[----:B0-----:R-:W-:-:S06]  /*0120*/  UISETP.GE.AND UP0, UPT, UR14, UR4, UPT ;  /* 0x000000040e00728c */ /* 0x001fcc000bf06270 */
[----:B------:R-:W-:-:S13]  /*0130*/  PLOP3.LUT P0, PT, PT, PT, UP0, 0x80, 0x8 ;  /* 0x000000000008781c */ /* 0x000fda0003f0f008 */
        /* <DEDUP_REMOVED lines=18> */
.L_x_24:
[----:B0-----:R-:W0:Y:S01]  /*0260*/  LDCU.64 UR4, c[0x0][0x3c0] ;  /* 0x00007800ff0477ac */ /* 0x001e220008000a00 */
[----:B-1----:R-:W1:Y:S01]  /*0270*/  LDCU UR26, c[0x0][0x388] ;  /* 0x00007100ff1a77ac */ /* 0x002e620008000800 */
[----:B------:R-:W-:Y:S01]  /*0280*/  USHF.L.U32 UR6, UR16, 0x7, URZ ;  /* 0x0000000710067899 */ /* 0x000fe200080006ff */
[----:B--2---:R-:W-:Y:S01]  /*0290*/  SHF.R.U32.HI R13, RZ, 0x3, R68 ;  /* 0x00000003ff0d7819 */ /* 0x004fe20000011644 */
[----:B------:R-:W3:Y:S01]  /*02a0*/  LDCU.64 UR10, c[0x0][0x380] ;  /* 0x00007000ff0a77ac */ /* 0x000ee20008000a00 */
[----:B------:R-:W-:Y:S01]  /*02b0*/  IMAD.MOV.U32 R109, RZ, RZ, RZ ;  /* 0x000000ffff6d7224 */ /* 0x000fe200078e00ff */
[----:B------:R-:W-:Y:S01]  /*02c0*/  LOP3.LUT R5, R68, 0x7f, RZ, 0xc0, !PT ;  /* 0x0000007f44057812 */ /* 0x000fe200078ec0ff */
[----:B------:R-:W4:Y:S01]  /*02d0*/  LDCU.64 UR8, c[0x0][0x3c8] ;  /* 0x00007900ff0877ac */ /* 0x000f220008000a00 */
[----:B------:R-:W-:Y:S01]  /*02e0*/  IMAD.U32 R4, RZ, RZ, UR15 ;  /* 0x0000000fff047e24 */ /* 0x000fe2000f8e00ff */
[----:B------:R-:W5:Y:S01]  /*02f0*/  LDC R67, c[0x0][0x4b4] ;  /* 0x00012d00ff437b82 */ /* 0x000f620000000800 */
[----:B0-----:R-:W-:-:S06]  /*0300*/  UIMAD.WIDE UR4, UR14, 0x8, UR4 ;  /* 0x000000080e0478a5 */ /* 0x001fcc000f8e0204 */
[----:B------:R-:W-:Y:S02]  /*0310*/  IMAD.U32 R6, RZ, RZ, UR4 ;  /* 0x00000004ff067e24 */ /* 0x000fe4000f8e00ff */
[----:B------:R-:W-:-:S03]  /*0320*/  IMAD.U32 R7, RZ, RZ, UR5 ;  /* 0x00000005ff077e24 */ /* 0x000fc6000f8e00ff */
[----:B------:R-:W0:Y:S03]  /*0330*/  LDCU.64 UR4, c[0x0][0x3e8] ;  /* 0x00007d00ff0477ac */ /* 0x000e260008000a00 */
[----:B------:R-:W2:Y:S01]  /*0340*/  LDG.E.64 R6, desc[UR18][R6.64] ;  /* 0x0000001206067981 */ /* 0x000ea2000c1e1b00 */
[----:B0-----:R-:W-:-:S06]  /*0350*/  UIMAD.WIDE UR4, UR14, 0x8, UR4 ;  /* 0x000000080e0478a5 */ /* 0x001fcc000f8e0204 */
[----:B------:R-:W-:Y:S02]  /*0360*/  IMAD.U32 R16, RZ, RZ, UR4 ;  /* 0x00000004ff107e24 */ /* 0x000fe4000f8e00ff */
[----:B------:R-:W-:Y:S01]  /*0370*/  IMAD.U32 R17, RZ, RZ, UR5 ;  /* 0x00000005ff117e24 */ /* 0x000fe2000f8e00ff */
[----:B-1----:R-:W-:Y:S02]  /*0380*/  USHF.R.S32.HI UR25, URZ, 0x1f, UR26 ;  /* 0x0000001fff197899 */ /* 0x002fe4000801141a */
[----:B------:R-:W0:Y:S03]  /*0390*/  LDCU.64 UR4, c[0x0][0x3a0] ;  /* 0x00007400ff0477ac */ /* 0x000e260008000a00 */
[----:B------:R-:W5:Y:S01]  /*03a0*/  LDG.E.64 R16, desc[UR18][R16.64] ;  /* 0x0000001210107981 */ /* 0x000f62000c1e1b00 */
[----:B------:R-:W-:Y:S01]  /*03b0*/  ULEA.HI UR25, UR25, UR26, URZ, 0x3 ;  /* 0x0000001a19197291 */ /* 0x000fe2000f8f18ff */
[----:B------:R-:W-:Y:S01]  /*03c0*/  LOP3.LUT R14, R13, UR6, RZ, 0xfc, !PT ;  /* 0x000000060d0e7c12 */ /* 0x000fe2000f8efcff */
[----:B------:R-:W1:Y:S01]  /*03d0*/  LDCU.64 UR6, c[0x0][0x3a8] ;  /* 0x00007500ff0677ac */ /* 0x000e620008000a00 */
[----:B------:R-:W-:-:S02]  /*03e0*/  IMAD R4, R4, 0x80, R5 ;  /* 0x0000008004047824 */ /* 0x000fc400078e0205 */
[----:B------:R-:W-:Y:S01]  /*03f0*/  IMAD.MOV.U32 R11, RZ, RZ, RZ ;  /* 0x000000ffff0b7224 */ /* 0x000fe200078e00ff */
[----:B------:R-:W-:Y:S01]  /*0400*/  ULOP3.LUT UR25, UR25, 0xfffffff8, URZ, 0xc0, !UPT ;  /* 0xfffffff819197892 */ /* 0x000fe2000f8ec0ff */
[C---:B------:R-:W-:Y:S02]  /*0410*/  VIADD R12, R14.reuse, 0x20 ;  /* 0x000000200e0c7836 */ /* 0x040fe40000000000 */
[C---:B0-----:R-:W-:Y:S01]  /*0420*/  IMAD.WIDE.U32 R2, R14.reuse, UR4, R108 ;  /* 0x000000040e027c25 */ /* 0x041fe2000f8e006c */
[----:B------:R-:W-:Y:S01]  /*0430*/  UIADD3 UR25, UPT, UPT, -UR25, UR26, URZ ;  /* 0x0000001a19197290 */ /* 0x000fe2000fffe1ff */
[----:B------:R-:W-:Y:S02]  /*0440*/  SHF.R.S32.HI R5, RZ, 0x1f, R4 ;  /* 0x0000001fff057819 */ /* 0x000fe40000011404 */
[----:B------:R-:W-:Y:S01]  /*0450*/  IMAD R0, R14, UR5, R3 ;  /* 0x000000050e007c24 */ /* 0x000fe2000f8e0203 */
[----:B------:R-:W-:Y:S01]  /*0460*/  UISETP.NE.AND UP0, UPT, UR25, URZ, UPT ;  /* 0x000000ff1900728c */ /* 0x000fe2000bf05270 */
[----:B------:R-:W-:Y:S01]  /*0470*/  IMAD.MOV.U32 R9, RZ, RZ, RZ ;  /* 0x000000ffff097224 */ /* 0x000fe200078e00ff */
[----:B------:R-:W0:Y:S01]  /*0480*/  LDCU.64 UR4, c[0x0][0x3d0] ;  /* 0x00007a00ff0477ac */ /* 0x000e220008000a00 */
[----:B---3--:R-:W-:Y:S01]  /*0490*/  ISETP.GE.AND P1, PT, R4, UR11, PT ;  /* 0x0000000b04007c0c */ /* 0x008fe2000bf26270 */
[----:B------:R-:W-:-:S04]  /*04a0*/  USEL UR25, UR25, 0x8, UP0 ;  /* 0x0000000819197887 */ /* 0x000fc80008000000 */
[----:B------:R-:W-:-:S04]  /*04b0*/  UISETP.LT.AND UP0, UPT, UR25, UR26, UPT ;  /* 0x0000001a1900728c */ /* 0x000fc8000bf01270 */
[----:B------:R-:W-:-:S06]  /*04c0*/  USEL UR26, UR25, UR26, UP0 ;  /* 0x0000001a191a7287 */ /* 0x000fcc0008000000 */
[----:B------:R-:W-:-:S04]  /*04d0*/  ISETP.GE.AND P2, PT, R108, UR26, PT ;  /* 0x0000001a6c007c0c */ /* 0x000fc8000bf46270 */
[----:B------:R-:W-:Y:S02]  /*04e0*/  ISETP.LT.AND P4, PT, R14, UR10, !P2 ;  /* 0x0000000a0e007c0c */ /* 0x000fe4000d781270 */
[----:B------:R-:W-:Y:S01]  /*04f0*/  ISETP.LT.AND P3, PT, R12, UR10, !P2 ;  /* 0x0000000a0c007c0c */ /* 0x000fe2000d761270 */
[----:B----4-:R-:W-:-:S04]  /*0500*/  IMAD.WIDE.U32 R4, R107, UR8, R4 ;  /* 0x000000086b047c25 */ /* 0x010fc8000f8e0004 */
[C---:B------:R-:W-:Y:S02]  /*0510*/  VIADD R10, R14.reuse, 0x40 ;  /* 0x000000400e0a7836 */ /* 0x040fe40000000000 */
[----:B------:R-:W-:Y:S01]  /*0520*/  VIADD R8, R14, 0x60 ;  /* 0x000000600e087836 */ /* 0x000fe20000000000 */
[----:B--2---:R-:W-:-:S04]  /*0530*/  LEA R20, P0, R2, R6, 0x2 ;  /* 0x0000000602147211 */ /* 0x004fc800078010ff */
[----:B------:R-:W-:Y:S01]  /*0540*/  LEA.HI.X R21, R2, R7, R0, 0x2, P0 ;  /* 0x0000000702157211 */ /* 0x000fe200000f1400 */
[----:B------:R-:W-:Y:S01]  /*0550*/  VIADD R0, R107, 0x2 ;  /* 0x000000026b007836 */ /* 0x000fe20000000000 */
[----:B-1----:R-:W-:-:S03]  /*0560*/  IADD3 R18, P0, PT, R20, UR6, RZ ;  /* 0x0000000614127c10 */ /* 0x002fc6000ff1e0ff */
[----:B------:R5:W2:Y:S01]  /*0570*/  @P4 LDG.E.LTC128B R11, desc[UR18][R20.64] ;  /* 0x00000012140b4981 */ /* 0x000aa2000c1e1920 */
[----:B------:R-:W-:Y:S02]  /*0580*/  IADD3.X R19, PT, PT, R21, UR7, RZ, P0, !PT ;  /* 0x0000000715137c10 */ /* 0x000fe400087fe4ff */
[----:B------:R-:W-:Y:S01]  /*0590*/  ISETP.LT.AND P5, PT, R0, UR26, !P1 ;  /* 0x0000001a00007c0c */ /* 0x000fe2000cfa1270 */
[----:B------:R-:W-:Y:S01]  /*05a0*/  IMAD R0, R107, UR9, R5 ;  /* 0x000000096b007c24 */ /* 0x000fe2000f8e0205 */
[----:B------:R-:W-:Y:S01]  /*05b0*/  IADD3 R2, P0, PT, R18, UR6, RZ ;  /* 0x0000000612027c10 */ /* 0x000fe2000ff1e0ff */
[----:B------:R0:W3:Y:S01]  /*05c0*/  @P3 LDG.E.LTC128B R9, desc[UR18][R18.64] ;  /* 0x0000001212093981 */ /* 0x0000e2000c1e1920 */
[----:B------:R-:W-:Y:S02]  /*05d0*/  ISETP.LT.AND P4, PT, R10, UR10, !P2 ;  /* 0x0000000a0a007c0c */ /* 0x000fe4000d781270 */
[----:B------:R-:W-:Y:S02]  /*05e0*/  ISETP.LT.AND P2, PT, R8, UR10, !P2 ;  /* 0x0000000a08007c0c */ /* 0x000fe4000d741270 */
[----:B------:R-:W-:-:S02]  /*05f0*/  IADD3.X R3, PT, PT, R19, UR7, RZ, P0, !PT ;  /* 0x0000000713037c10 */ /* 0x000fc400087fe4ff */
[----:B------:R-:W-:Y:S01]  /*0600*/  IADD3 R72, P0, PT, R2, UR6, RZ ;  /* 0x0000000602487c10 */ /* 0x000fe2000ff1e0ff */
[----:B------:R-:W-:Y:S01]  /*0610*/  IMAD.MOV.U32 R7, RZ, RZ, RZ ;  /* 0x000000ffff077224 */ /* 0x000fe200078e00ff */
[----:B-----5:R-:W-:-:S05]  /*0620*/  LEA R20, P3, R4, R16, 0x2 ;  /* 0x0000001004147211 */ /* 0x020fca00078610ff */
[----:B------:R1:W4:Y:S01]  /*0630*/  @P4 LDG.E.LTC128B R7, desc[UR18][R2.64] ;  /* 0x0000001202074981 */ /* 0x000322000c1e1920 */
[----:B------:R-:W-:Y:S01]  /*0640*/  LEA.HI.X R21, R4, R17, R0, 0x2, P3 ;  /* 0x0000001104157211 */ /* 0x000fe200018f1400 */
[----:B------:R-:W-:Y:S01]  /*0650*/  VIADD R0, R107, 0x4 ;  /* 0x000000046b007836 */ /* 0x000fe20000000000 */
[----:B------:R-:W-:Y:S02]  /*0660*/  IADD3.X R73, PT, PT, R3, UR7, RZ, P0, !PT ;  /* 0x0000000703497c10 */ /* 0x000fe400087fe4ff */
[----:B------:R-:W-:Y:S02]  /*0670*/  CS2R R4, SRZ ;  /* 0x0000000000047805 */ /* 0x000fe4000001ff00 */
[----:B0-----:R-:W-:Y:S02]  /*0680*/  IADD3 R18, P0, PT, R20, UR4, RZ ;  /* 0x0000000414127c10 */ /* 0x001fe4000ff1e0ff */
[----:B------:R-:W-:Y:S01]  /*0690*/  ISETP.LT.AND P3, PT, R0, UR26, !P1 ;  /* 0x0000001a00007c0c */ /* 0x000fe2000cf61270 */
[----:B------:R-:W-:Y:S01]  /*06a0*/  VIADD R0, R107, 0x6 ;  /* 0x000000066b007836 */ /* 0x000fe20000000000 */
[----:B------:R-:W-:Y:S01]  /*06b0*/  IADD3.X R19, PT, PT, R21, UR5, RZ, P0, !PT ;  /* 0x0000000515137c10 */ /* 0x000fe200087fe4ff */
[----:B------:R-:W5:Y:S01]  /*06c0*/  @P2 LDG.E.LTC128B R5, desc[UR18][R72.64] ;  /* 0x0000001248052981 */ /* 0x000f62000c1e1920 */
[----:B------:R-:W-:-:S02]  /*06d0*/  IADD3 R16, P0, PT, R18, UR4, RZ ;  /* 0x0000000412107c10 */ /* 0x000fc4000ff1e0ff */
[----:B------:R-:W-:Y:S02]  /*06e0*/  ISETP.LT.AND P4, PT, R107, UR26, !P1 ;  /* 0x0000001a6b007c0c */ /* 0x000fe4000cf81270 */
[----:B------:R-:W-:Y:S02]  /*06f0*/  ISETP.LT.AND P2, PT, R0, UR26, !P1 ;  /* 0x0000001a00007c0c */ /* 0x000fe4000cf41270 */
[----:B------:R-:W-:Y:S02]  /*0700*/  IADD3.X R17, PT, PT, R19, UR5, RZ, P0, !PT ;  /* 0x0000000513117c10 */ /* 0x000fe400087fe4ff */
[----:B------:R-:W-:Y:S01]  /*0710*/  IADD3 R70, P0, PT, R16, UR4, RZ ;  /* 0x0000000410467c10 */ /* 0x000fe2000ff1e0ff */
[----:B------:R-:W-:Y:S01]  /*0720*/  IMAD.MOV.U32 R0, RZ, RZ, RZ ;  /* 0x000000ffff007224 */ /* 0x000fe200078e00ff */
[----:B-1----:R-:W-:Y:S02]  /*0730*/  CS2R R2, SRZ ;  /* 0x0000000000027805 */ /* 0x002fe4000001ff00 */
[----:B------:R-:W-:-:S03]  /*0740*/  IADD3.X R71, PT, PT, R17, UR5, RZ, P0, !PT ;  /* 0x0000000511477c10 */ /* 0x000fc600087fe4ff */
[----:B------:R-:W5:Y:S04]  /*0750*/  @P4 LDG.E.LTC128B R4, desc[UR18][R20.64] ;  /* 0x0000001214044981 */ /* 0x000f68000c1e1920 */
[----:B------:R-:W5:Y:S04]  /*0760*/  @P5 LDG.E.LTC128B R3, desc[UR18][R18.64] ;  /* 0x0000001212035981 */ /* 0x000f68000c1e1920 */
[----:B------:R0:W5:Y:S04]  /*0770*/  @P3 LDG.E.LTC128B R2, desc[UR18][R16.64] ;  /* 0x0000001210023981 */ /* 0x000168000c1e1920 */
[----:B------:R-:W5:Y:S01]  /*0780*/  @P2 LDG.E.LTC128B R0, desc[UR18][R70.64] ;  /* 0x0000001246002981 */ /* 0x000f62000c1e1920 */
[----:B------:R-:W-:-:S06]  /*0790*/  SHF.R.U32.HI R6, RZ, 0x5, R68 ;  /* 0x00000005ff067819 */ /* 0x000fcc0000011644 */
[----:B------:R-:W1:Y:S02]  /*07a0*/  SHFL.IDX PT, R6, R6, RZ, 0x1f ;  /* 0x00001fff06067589 */ /* 0x000e6400000e0000 */
[----:B-1----:R-:W-:-:S13]  /*07b0*/  R2UR UR4, R6 ;  /* 0x00000000060472ca */ /* 0x002fda00000e0000 */
[----:B------:R-:W-:-:S04]  /*07c0*/  USHF.R.S32.HI UR27, URZ, 0x1f, UR4 ;  /* 0x0000001fff1b7899 */ /* 0x000fc80008011404 */
[----:B------:R-:W-:-:S04]  /*07d0*/  ULEA.HI UR27, UR27, UR4, URZ, 0x3 ;  /* 0x000000041b1b7291 */ /* 0x000fc8000f8f18ff */
[----:B------:R-:W-:-:S04]  /*07e0*/  ULOP3.LUT UR6, UR27, 0xfff8, URZ, 0xc0, !UPT ;  /* 0x0000fff81b067892 */ /* 0x000fc8000f8ec0ff */
[----:B------:R-:W-:-:S04]  /*07f0*/  UIADD3 UR6, UPT, UPT, UR4, -UR6, URZ ;  /* 0x8000000604067290 */ /* 0x000fc8000fffe0ff */
[----:B------:R-:W-:-:S04]  /*0800*/  UPRMT UR4, UR6, 0x8880, URZ ;  /* 0x0000888006047896 */ /* 0x000fc800080000ff */
[----:B------:R-:W-:-:S04]  /*0810*/  UPRMT UR4, UR4, 0x7710, URZ ;  /* 0x0000771004047896 */ /* 0x000fc800080000ff */
[----:B------:R-:W-:-:S04]  /*0820*/  USHF.R.U32.HI UR5, URZ, 0xd, UR4 ;  /* 0x0000000dff057899 */ /* 0x000fc80008011604 */
[----:B------:R-:W-:-:S04]  /*0830*/  ULOP3.LUT UR5, UR5, 0x3, URZ, 0xc0, !UPT ;  /* 0x0000000305057892 */ /* 0x000fc8000f8ec0ff */
[----:B------:R-:W-:Y:S01]  /*0840*/  UIADD3 UR5, UPT, UPT, UR6, UR5, URZ ;  /* 0x0000000506057290 */ /* 0x000fe2000fffe0ff */
[----:B------:R-:W1:Y:S03]  /*0850*/  S2UR UR7, SR_CgaCtaId ;  /* 0x00000000000779c3 */ /* 0x000e660000008800 */
[----:B------:R-:W-:Y:S02]  /*0860*/  UPRMT UR4, UR5, 0x8880, URZ ;  /* 0x0000888005047896 */ /* 0x000fe400080000ff */
[----:B------:R-:W-:Y:S02]  /*0870*/  ULOP3.LUT UR5, UR5, 0xfffc, URZ, 0xc0, !UPT ;  /* 0x0000fffc05057892 */ /* 0x000fe4000f8ec0ff */
[----:B------:R-:W-:Y:S02]  /*0880*/  USHF.R.S32.HI UR4, URZ, 0x2, UR4 ;  /* 0x00000002ff047899 */ /* 0x000fe40008011404 */
[----:B------:R-:W-:-:S02]  /*0890*/  UIADD3 UR5, UPT, UPT, URZ, -UR5, URZ ;  /* 0x80000005ff057290 */ /* 0x000fc4000fffe0ff */
[----:B------:R-:W-:Y:S02]  /*08a0*/  UPRMT UR26, UR4, 0x9910, URZ ;  /* 0x00009910041a7896 */ /* 0x000fe400080000ff */
[----:B------:R-:W-:Y:S02]  /*08b0*/  USHF.R.S32.HI UR27, URZ, 0x3, UR27 ;  /* 0x00000003ff1b7899 */ /* 0x000fe4000801141b */
[----:B------:R-:W-:Y:S02]  /*08c0*/  UPRMT UR5, UR5, 0x7710, URZ ;  /* 0x0000771005057896 */ /* 0x000fe400080000ff */
[----:B------:R-:W-:Y:S01]  /*08d0*/  ULEA UR4, UR27, UR26, 0x4 ;  /* 0x0000001a1b047291 */ /* 0x000fe2000f8e20ff */
[----:B------:R-:W-:Y:S02]  /*08e0*/  ISETP.GE.AND P4, PT, R14, UR10, PT ;  /* 0x0000000a0e007c0c */ /* 0x000fe4000bf86270 */
[----:B------:R-:W-:Y:S01]  /*08f0*/  ISETP.GE.AND P3, PT, R12, UR10, PT ;  /* 0x0000000a0c007c0c */ /* 0x000fe2000bf66270 */
[----:B------:R-:W-:Y:S01]  /*0900*/  USHF.L.U32 UR4, UR4, 0x4, URZ ;  /* 0x0000000404047899 */ /* 0x000fe200080006ff */
[----:B------:R-:W-:-:S02]  /*0910*/  ISETP.GE.AND P2, PT, R10, UR10, PT ;  /* 0x0000000a0a007c0c */ /* 0x000fc4000bf46270 */
[----:B------:R-:W-:Y:S01]  /*0920*/  ISETP.GE.AND P0, PT, R8, UR10, PT ;  /* 0x0000000a08007c0c */ /* 0x000fe2000bf06270 */
[----:B------:R-:W-:Y:S02]  /*0930*/  UIADD3 UR10, UPT, UPT, UR6, UR5, URZ ;  /* 0x00000005060a7290 */ /* 0x000fe4000fffe0ff */
[----:B------:R-:W-:Y:S02]  /*0940*/  IMAD.U32 R65, RZ, RZ, UR4 ;  /* 0x00000004ff417e24 */ /* 0x000fe4000f8e00ff */
[----:B------:R-:W-:Y:S01]  /*0950*/  UPRMT UR5, UR10, 0x8880, URZ ;  /* 0x000088800a057896 */ /* 0x000fe200080000ff */
[----:B------:R-:W-:Y:S01]  /*0960*/  IMAD R106, R108, 0x84, R13 ;  /* 0x000000846c6a7824 */ /* 0x000fe200078e020d */
[----:B------:R-:W-:Y:S01]  /*0970*/  USHF.R.S32.HI UR4, URZ, 0x1f, UR25 ;  /* 0x0000001fff047899 */ /* 0x000fe20008011419 */
[----:B------:R-:W-:Y:S01]  /*0980*/  LOP3.LUT R13, R13, 0x2, RZ, 0xc0, !PT ;  /* 0x000000020d0d7812 */ /* 0x000fe200078ec0ff */
[----:B------:R-:W-:Y:S01]  /*0990*/  UIMAD UR5, UR27, 0x21, UR5 ;  /* 0x000000211b0578a4 */ /* 0x000fe2000f8e0205 */
[----:B------:R-:W-:Y:S01]  /*09a0*/  UMOV UR11, 0x400 ;  /* 0x00000400000b7882 */ /* 0x000fe20000000000 */
[----:B------:R-:W-:Y:S01]  /*09b0*/  UIMAD UR4, UR4, UR8, URZ ;  /* 0x00000008040472a4 */ /* 0x000fe2000f8e02ff */
[----:B------:R-:W-:Y:S01]  /*09c0*/  SEL R6, RZ, 0x1, P4 ;  /* 0x00000001ff067807 */ /* 0x000fe20002000000 */
[----:B-1----:R-:W-:Y:S01]  /*09d0*/  ULEA UR7, UR7, UR11, 0x18 ;  /* 0x0000000b07077291 */ /* 0x002fe2000f8ec0ff */
[----:B0-----:R-:W-:Y:S01]  /*09e0*/  SEL R17, RZ, 0x2, P3 ;  /* 0x00000002ff117807 */ /* 0x001fe20001800000 */
[----:B------:R-:W-:Y:S01]  /*09f0*/  USHF.L.U32 UR5, UR5, 0x3, URZ ;  /* 0x0000000305057899 */ /* 0x000fe200080006ff */
[----:B------:R-:W-:-:S02]  /*0a00*/  SEL R8, RZ, 0x4, P2 ;  /* 0x00000004ff087807 */ /* 0x000fc40001000000 */
[----:B------:R-:W-:Y:S01]  /*0a10*/  LOP3.LUT R13, R13, 0x1, R68, 0xf8, !PT ;  /* 0x000000010d0d7812 */ /* 0x000fe200078ef844 */
[----:B------:R-:W-:Y:S01]  /*0a20*/  UIMAD.WIDE.U32 UR28, UR25, UR8, URZ ;  /* 0x00000008191c72a5 */ /* 0x000fe2000f8e00ff */
[----:B------:R-:W-:Y:S01]  /*0a30*/  IADD3 R8, PT, PT, R8, R17, R6 ;  /* 0x0000001108087210 */ /* 0x000fe20007ffe006 */
[----:B------:R-:W-:Y:S01]  /*0a40*/  UIMAD UR4, UR25, UR9, UR4 ;  /* 0x00000009190472a4 */ /* 0x000fe2000f8e0204 */
[----:B------:R-:W-:Y:S01]  /*0a50*/  IMAD.SHL.U32 R6, R68, 0x8, RZ ;  /* 0x0000000844067824 */ /* 0x000fe200078e00ff */
[----:B------:R-:W-:Y:S01]  /*0a60*/  LEA R13, R13, UR7, 0x4 ;  /* 0x000000070d0d7c11 */ /* 0x000fe2000f8e20ff */
[----:B------:R-:W-:Y:S01]  /*0a70*/  UMOV UR8, UR20 ;  /* 0x0000001400087c82 */ /* 0x000fe20008000000 */
[----:B------:R-:W-:Y:S01]  /*0a80*/  UMOV UR9, UR23 ;  /* 0x0000001700097c82 */ /* 0x000fe20008000000 */
[----:B------:R-:W-:Y:S01]  /*0a90*/  ISETP.GE.AND P2, PT, R67, 0x1, PT ;  /* 0x000000014300780c */ /* 0x000fe20003f46270 */
[----:B------:R-:W-:Y:S01]  /*0aa0*/  IMAD.U32 R66, RZ, RZ, UR5 ;  /* 0x00000005ff427e24 */ /* 0x000fe2000f8e00ff */
[----:B------:R-:W-:-:S02]  /*0ab0*/  UIMAD.WIDE UR8, UR25, 0x4, UR8 ;  /* 0x00000004190878a5 */ /* 0x000fc4000f8e0208 */
[----:B------:R-:W-:Y:S02]  /*0ac0*/  ULEA UR5, UP0, UR28, UR21, 0x2 ;  /* 0x000000151c057291 */ /* 0x000fe4000f8010ff */
[----:B------:R-:W-:Y:S01]  /*0ad0*/  UIADD3 UR4, UPT, UPT, UR29, UR4, URZ ;  /* 0x000000041d047290 */ /* 0x000fe2000fffe0ff */
[----:B------:R-:W-:Y:S01]  /*0ae0*/  SEL R12, RZ, 0x1, P1 ;  /* 0x00000001ff0c7807 */ /* 0x000fe20000800000 */
[----:B------:R-:W-:Y:S01]  /*0af0*/  UIADD3 UR6, UPT, UPT, UR7, 0x2100, URZ ;  /* 0x0000210007067890 */ /* 0x000fe2000fffe0ff */
[----:B------:R-:W-:Y:S01]  /*0b00*/  SEL R10, RZ, 0x2, P1 ;  /* 0x00000002ff0a7807 */ /* 0x000fe20000800000 */
[----:B------:R-:W-:Y:S01]  /*0b10*/  IMAD R66, R66, 0x10, R13 ;  /* 0x0000001042427824 */ /* 0x000fe200078e020d */
[----:B------:R-:W-:Y:S01]  /*0b20*/  SEL R15, RZ, 0x4, P1 ;  /* 0x00000004ff0f7807 */ /* 0x000fe20000800000 */
[----:B------:R-:W-:Y:S01]  /*0b30*/  ULEA.HI.X UR4, UR28, UR24, UR4, 0x2, UP0 ;  /* 0x000000181c047291 */ /* 0x000fe200080f1404 */
[----:B------:R-:W-:Y:S02]  /*0b40*/  LOP3.LUT R6, R6, 0x70, RZ, 0xc0, !PT ;  /* 0x0000007006067812 */ /* 0x000fe400078ec0ff */
[----:B------:R-:W-:-:S02]  /*0b50*/  LEA R106, R106, UR7, 0x2 ;  /* 0x000000076a6a7c11 */ /* 0x000fc4000f8e10ff */
[----:B------:R-:W-:Y:S01]  /*0b60*/  LEA R13, R68, UR7, 0x2 ;  /* 0x00000007440d7c11 */ /* 0x000fe2000f8e10ff */
[----:B------:R-:W-:Y:S01]  /*0b70*/  ULOP3.LUT UR10, UR10, 0xffff, URZ, 0xc0, !UPT ;  /* 0x0000ffff0a0a7892 */ /* 0x000fe2000f8ec0ff */
[----:B------:R-:W-:Y:S02]  /*0b80*/  SEL R104, RZ, 0x8, P1 ;  /* 0x00000008ff687807 */ /* 0x000fe40000800000 */
[----:B------:R-:W-:Y:S02]  /*0b90*/  SEL R103, RZ, 0x8, P0 ;  /* 0x00000008ff677807 */ /* 0x000fe40000000000 */
[----:B------:R-:W-:Y:S02]  /*0ba0*/  IADD3 R112, P1, PT, R72, UR8, RZ ;  /* 0x0000000848707c10 */ /* 0x000fe4000ff3e0ff */
[----:B------:R-:W-:Y:S01]  /*0bb0*/  IADD3 R110, P0, PT, R70, UR5, RZ ;  /* 0x00000005466e7c10 */ /* 0x000fe2000ff1e0ff */
[----:B------:R-:W-:Y:S01]  /*0bc0*/  VIADD R6, R6, UR6 ;  /* 0x0000000606067c36 */ /* 0x000fe20008000000 */
[----:B------:R-:W-:Y:S01]  /*0bd0*/  IADD3 R15, PT, PT, R15, R10, R12 ;  /* 0x0000000a0f0f7210 */ /* 0x000fe20007ffe00c */
[----:B------:R-:W-:Y:S01]  /*0be0*/  UPRMT UR28, UR10, 0x8880, URZ ;  /* 0x000088800a1c7896 */ /* 0x000fe200080000ff */
[----:B------:R-:W-:-:S02]  /*0bf0*/  LEA R105, R68, UR6, 0x2 ;  /* 0x0000000644697c11 */ /* 0x000fc4000f8e10ff */
[----:B------:R-:W-:Y:S02]  /*0c00*/  IADD3.X R113, PT, PT, R73, UR9, RZ, P1, !PT ;  /* 0x0000000949717c10 */ /* 0x000fe40008ffe4ff */
[----:B------:R-:W-:Y:S01]  /*0c10*/  IADD3.X R111, PT, PT, R71, UR4, RZ, P0, !PT ;  /* 0x00000004476f7c10 */ /* 0x000fe200087fe4ff */
[----:B------:R-:W-:Y:S01]  /*0c20*/  IMAD.IADD R104, R15, 0x1, R104 ;  /* 0x000000010f687824 */ /* 0x000fe200078e0268 */
[----:B------:R-:W-:Y:S01]  /*0c30*/  CS2R R14, SRZ ;  /* 0x00000000000e7805 */ /* 0x000fe2000001ff00 */
[----:B------:R-:W-:Y:S01]  /*0c40*/  IMAD.IADD R103, R8, 0x1, R103 ;  /* 0x0000000108677824 */ /* 0x000fe200078e0267 */
[----:B------:R-:W-:Y:S01]  /*0c50*/  CS2R R18, SRZ ;  /* 0x0000000000127805 */ /* 0x000fe2000001ff00 */
[----:B------:R-:W-:Y:S01]  /*0c60*/  IMAD R65, R65, 0x10, R6 ;  /* 0x0000001041417824 */ /* 0x000fe200078e0206 */
[----:B------:R-:W-:Y:S02]  /*0c70*/  CS2R R20, SRZ ;  /* 0x0000000000147805 */ /* 0x000fe4000001ff00 */
[----:B------:R-:W-:-:S02]  /*0c80*/  CS2R R46, SRZ ;  /* 0x00000000002e7805 */ /* 0x000fc4000001ff00 */
[----:B------:R-:W-:Y:S02]  /*0c90*/  CS2R R50, SRZ ;  /* 0x0000000000327805 */ /* 0x000fe4000001ff00 */
[----:B------:R-:W-:Y:S02]  /*0ca0*/  CS2R R52, SRZ ;  /* 0x0000000000347805 */ /* 0x000fe4000001ff00 */
[----:B------:R-:W-:Y:S02]  /*0cb0*/  CS2R R16, SRZ ;  /* 0x0000000000107805 */ /* 0x000fe4000001ff00 */
[----:B------:R-:W-:Y:S02]  /*0cc0*/  CS2R R44, SRZ ;  /* 0x00000000002c7805 */ /* 0x000fe4000001ff00 */
[----:B------:R-:W-:Y:S01]  /*0cd0*/  CS2R R48, SRZ ;  /* 0x0000000000307805 */ /* 0x000fe2000001ff00 */
[----:B------:R-:W-:Y:S01]  /*0ce0*/  IMAD.MOV.U32 R10, RZ, RZ, RZ ;  /* 0x000000ffff0a7224 */ /* 0x000fe200078e00ff */
        /* <DEDUP_REMOVED lines=16> */
[----:B------:R-:W-:Y:S01]  /*0df0*/  CS2R R62, SRZ ;  /* 0x00000000003e7805 */ /* 0x000fe2000001ff00 */
[----:B------:R-:W-:Y:S01]  /*0e00*/  IMAD.MOV.U32 R64, RZ, RZ, RZ ;  /* 0x000000ffff407224 */ /* 0x000fe200078e00ff */
[----:B--2---:R0:W-:Y:S04]  /*0e10*/  STS [R106], R11 ;  /* 0x0000000b6a007388 */ /* 0x0041e80000000800 */
[----:B---3--:R1:W-:Y:S04]  /*0e20*/  STS [R106+0x80], R9 ;  /* 0x000080096a007388 */ /* 0x0083e80000000800 */
[----:B----4-:R2:W-:Y:S01]  /*0e30*/  STS [R106+0x100], R7 ;  /* 0x000100076a007388 */ /* 0x0105e20000000800 */
[----:B0-----:R-:W-:Y:S01]  /*0e40*/  IMAD.MOV.U32 R11, RZ, RZ, RZ ;  /* 0x000000ffff0b7224 */ /* 0x001fe200078e00ff */
[----:B-1----:R-:W-:-:S02]  /*0e50*/  CS2R R8, SRZ ;  /* 0x0000000000087805 */ /* 0x002fc4000001ff00 */
[----:B-----5:R-:W-:Y:S04]  /*0e60*/  STS [R106+0x180], R5 ;  /* 0x000180056a007388 */ /* 0x020fe80000000800 */
[----:B------:R0:W-:Y:S04]  /*0e70*/  STS [R13+0x2100], R4 ;  /* 0x002100040d007388 */ /* 0x0001e80000000800 */
[----:B------:R-:W-:Y:S04]  /*0e80*/  STS [R13+0x2500], R3 ;  /* 0x002500030d007388 */ /* 0x000fe80000000800 */
[----:B------:R1:W-:Y:S04]  /*0e90*/  STS [R13+0x2900], R2 ;  /* 0x002900020d007388 */ /* 0x0003e80000000800 */
[----:B------:R3:W-:Y:S01]  /*0ea0*/  STS [R13+0x2d00], R0 ;  /* 0x002d00000d007388 */ /* 0x0007e20000000800 */
[----:B--2---:R-:W-:Y:S01]  /*0eb0*/  IMAD.MOV.U32 R7, RZ, RZ, RZ ;  /* 0x000000ffff077224 */ /* 0x004fe200078e00ff */
[----:B0-----:R-:W-:-:S02]  /*0ec0*/  CS2R R4, SRZ ;  /* 0x0000000000047805 */ /* 0x001fc4000001ff00 */
        /* <DEDUP_REMOVED lines=8> */
[----:B------:R-:W2:Y:S01]  /*0f50*/  LDCU.64 UR10, c[0x0][0x3a8] ;  /* 0x00007500ff0a77ac */ /* 0x000ea20008000a00 */
[----:B------:R0:W3:Y:S01]  /*0f60*/  LDS.128 R76, [R66+0x40] ;  /* 0x00004000424c7984 */ /* 0x0000e20000000c00 */
[----:B------:R-:W-:Y:S01]  /*0f70*/  VIADD R105, R105, 0x1000 ;  /* 0x0000100069697836 */ /* 0x000fe20000000000 */
[----:B------:R-:W-:Y:S01]  /*0f80*/  SEL R104, R104, RZ, P0 ;  /* 0x000000ff68687207 */ /* 0x000fe20000000000 */
[----:B------:R-:W-:Y:S01]  /*0f90*/  IMAD.MOV.U32 R14, RZ, RZ, RZ ;  /* 0x000000ffff0e7224 */ /* 0x000fe200078e00ff */
[----:B------:R0:W4:Y:S01]  /*0fa0*/  LDS.128 R72, [R65] ;  /* 0x0000000041487984 */ /* 0x0001220000000c00 */
[----:B------:R-:W-:Y:S01]  /*0fb0*/  SEL R103, R103, RZ, P0 ;  /* 0x000000ff67677207 */ /* 0x000fe20000000000 */
[----:B------:R-:W0:Y:S02]  /*0fc0*/  LDCU.64 UR8, c[0x0][0x3d0] ;  /* 0x00007a00ff0877ac */ /* 0x000e240008000a00 */
[----:B------:R0:W0:Y:S01]  /*0fd0*/  LDS.128 R80, [R65+0x80] ;  /* 0x0000800041507984 */ /* 0x0000220000000c00 */
[----:B------:R-:W0:Y:S01]  /*0fe0*/  LDCU.64 UR6, c[0x0][0x3d8] ;  /* 0x00007b00ff0677ac */ /* 0x000e220008000a00 */
[----:B------:R-:W0:Y:S01]  /*0ff0*/  LDCU.64 UR4, c[0x0][0x3b0] ;  /* 0x00007600ff0477ac */ /* 0x000e220008000a00 */
[----:B------:R-:W-:Y:S01]  /*1000*/  UMOV UR30, UR13 ;  /* 0x0000000d001e7c82 */ /* 0x000fe20008000000 */
[----:B------:R-:W-:-:S05]  /*1010*/  UMOV UR29, 0x1 ;  /* 0x00000001001d7882 */ /* 0x000fca0000000000 */
.L_x_14:
[----:B------:R-:W-:Y:S01]  /*1020*/  LDS.128 R84, [R66+0x210] ;  /* 0x0002100042547984 */ /* 0x000fe20000000c00 */
[CC--:B-1--4-:R-:W-:Y:S01]  /*1030*/  FFMA R63, R68.reuse, R72.reuse, R63 ;  /* 0x00000048443f7223 */ /* 0x0d2fe2000000003f */
        /* <DEDUP_REMOVED lines=8> */
[CC--:B---3--:R-:W-:Y:S01]  /*10c0*/  FFMA R55, R76.reuse, R72.reuse, R55 ;  /* 0x000000484c377223 */ /* 0x0c8fe20000000037 */
        /* <DEDUP_REMOVED lines=63> */
[----:B------:R-:W4:Y:S01]  /*14c0*/  LDS.128 R80, [R65+0x400] ;  /* 0x0004000041507984 */ /* 0x000f220000000c00 */
[----:B------:R-:W-:Y:S02]  /*14d0*/  CS2R R96, SRZ ;  /* 0x0000000000607805 */ /* 0x000fe4000001ff00 */
[--C-:B------:R-:W-:Y:S01]  /*14e0*/  SHF.R.U32.HI R92, RZ, 0x1, R103.reuse ;  /* 0x00000001ff5c7819 */ /* 0x100fe20000011667 */
[----:B------:R-:W-:Y:S01]  /*14f0*/  UISETP.NE.AND UP0, UPT, UR29, 0x1, UPT ;  /* 0x000000011d00788c */ /* 0x000fe2000bf05270 */
[--C-:B------:R-:W-:Y:S01]  /*1500*/  SHF.R.U32.HI R67, RZ, 0x1, R104.reuse ;  /* 0x00000001ff437819 */ /* 0x100fe20000011668 */
[----:B------:R-:W-:Y:S01]  /*1510*/  UIADD3 UR25, UPT, UPT, UR30, -0x1, URZ ;  /* 0xffffffff1e197890 */ /* 0x000fe2000fffe0ff */
[----:B------:R-:W-:Y:S01]  /*1520*/  LOP3.LUT P4, RZ, R92, 0x1, RZ, 0xc0, !PT ;  /* 0x000000015cff7812 */ /* 0x000fe2000788c0ff */
[----:B------:R5:W4:Y:S01]  /*1530*/  @P1 LDG.E.LTC128B R102, desc[UR18][R112.64] ;  /* 0x0000001270661981 */ /* 0x000b22000c1e1920 */
[----:B------:R-:W-:Y:S01]  /*1540*/  LOP3.LUT P3, RZ, R67, 0x1, RZ, 0xc0, !PT ;  /* 0x0000000143ff7812 */ /* 0x000fe2000786c0ff */
[----:B------:R-:W-:Y:S01]  /*1550*/  ULOP3.LUT UR29, UR29, 0x1, URZ, 0x3c, !UPT ;  /* 0x000000011d1d7892 */ /* 0x000fe2000f8e3cff */
[----:B--2---:R-:W-:Y:S02]  /*1560*/  IADD3 R116, P1, PT, R112, UR10, RZ ;  /* 0x0000000a70747c10 */ /* 0x004fe4000ff3e0ff */
[----:B------:R2:W4:Y:S01]  /*1570*/  @P0 LDG.E.LTC128B R98, desc[UR18][R110.64] ;  /* 0x000000126e620981 */ /* 0x000522000c1e1920 */
[----:B------:R-:W-:Y:S02]  /*1580*/  IADD3 R114, P0, PT, R110, UR8, RZ ;  /* 0x000000086e727c10 */ /* 0x000fe4000ff1e0ff */
[----:B------:R-:W-:Y:S02]  /*1590*/  IADD3.X R117, PT, PT, R113, UR11, RZ, P1, !PT ;  /* 0x0000000b71757c10 */ /* 0x000fe40008ffe4ff */
[----:B------:R-:W-:Y:S02]  /*15a0*/  IADD3.X R115, PT, PT, R111, UR9, RZ, P0, !PT ;  /* 0x000000096f737c10 */ /* 0x000fe400087fe4ff */
[----:B------:R-:W-:Y:S01]  /*15b0*/  IADD3 R94, P0, PT, R116, UR10, RZ ;  /* 0x0000000a745e7c10 */ /* 0x000fe2000ff1e0ff */
[----:B------:R-:W4:Y:S01]  /*15c0*/  @P4 LDG.E.LTC128B R101, desc[UR18][R116.64] ;  /* 0x0000001274654981 */ /* 0x000f22000c1e1920 */
[--C-:B------:R-:W-:Y:S02]  /*15d0*/  SHF.R.U32.HI R67, RZ, 0x2, R104.reuse ;  /* 0x00000002ff437819 */ /* 0x100fe40000011668 */
[----:B------:R-:W-:Y:S02]  /*15e0*/  IADD3.X R95, PT, PT, R117, UR11, RZ, P0, !PT ;  /* 0x0000000b755f7c10 */ /* 0x000fe400087fe4ff */
[----:B------:R1:W4:Y:S01]  /*15f0*/  @P3 LDG.E.LTC128B R97, desc[UR18][R114.64] ;  /* 0x0000001272613981 */ /* 0x000322000c1e1920 */
[----:B------:R-:W-:Y:S02]  /*1600*/  LOP3.LUT P6, RZ, R67, 0x1, RZ, 0xc0, !PT ;  /* 0x0000000143ff7812 */ /* 0x000fe400078cc0ff */
[--C-:B------:R-:W-:Y:S02]  /*1610*/  SHF.R.U32.HI R93, RZ, 0x2, R103.reuse ;  /* 0x00000002ff5d7819 */ /* 0x100fe40000011667 */
[----:B------:R-:W-:Y:S02]  /*1620*/  MOV R109, R66 ;  /* 0x00000042006d7202 */ /* 0x000fe40000000f00 */
[----:B------:R-:W-:Y:S02]  /*1630*/  LOP3.LUT P5, RZ, R93, 0x1, RZ, 0xc0, !PT ;  /* 0x000000015dff7812 */ /* 0x000fe400078ac0ff */
[----:B-----5:R-:W-:Y:S02]  /*1640*/  IADD3 R112, P1, PT, R94, UR10, RZ ;  /* 0x0000000a5e707c10 */ /* 0x020fe4000ff3e0ff */
[----:B------:R-:W-:Y:S02]  /*1650*/  SHF.R.U32.HI R92, RZ, 0x3, R103 ;  /* 0x00000003ff5c7819 */ /* 0x000fe40000011667 */
[----:B------:R-:W-:Y:S02]  /*1660*/  IADD3.X R113, PT, PT, R95, UR11, RZ, P1, !PT ;  /* 0x0000000b5f717c10 */ /* 0x000fe40008ffe4ff */
[----:B------:R-:W-:Y:S02]  /*1670*/  LOP3.LUT P2, RZ, R92, 0x1, RZ, 0xc0, !PT ;  /* 0x000000015cff7812 */ /* 0x000fe4000784c0ff */
[----:B------:R-:W-:Y:S02]  /*1680*/  SHF.R.U32.HI R92, RZ, 0x3, R104 ;  /* 0x00000003ff5c7819 */ /* 0x000fe40000011668 */
[----:B------:R-:W-:Y:S01]  /*1690*/  P2R R67, PR, RZ, 0x4 ;  /* 0x00000004ff437803 */ /* 0x000fe20000000000 */
[----:B------:R-:W5:Y:S01]  /*16a0*/  @P5 LDG.E.LTC128B R100, desc[UR18][R94.64] ;  /* 0x000000125e645981 */ /* 0x000f62000c1e1920 */
[----:B------:R-:W-:Y:S02]  /*16b0*/  LOP3.LUT P2, RZ, R92, 0x1, RZ, 0xc0, !PT ;  /* 0x000000015cff7812 */ /* 0x000fe4000784c0ff */
[----:B------:R-:W-:Y:S02]  /*16c0*/  ISETP.NE.AND P4, PT, R67, RZ, PT ;  /* 0x000000ff4300720c */ /* 0x000fe40003f85270 */
[----:B------:R-:W-:Y:S02]  /*16d0*/  IADD3 R92, P0, PT, R114, UR8, RZ ;  /* 0x00000008725c7c10 */ /* 0x000fe4000ff1e0ff */
[----:B------:R-:W-:Y:S02]  /*16e0*/  MOV R67, RZ ;  /* 0x000000ff00437202 */ /* 0x000fe40000000f00 */
[----:B------:R-:W-:Y:S02]  /*16f0*/  IADD3.X R93, PT, PT, R115, UR9, RZ, P0, !PT ;  /* 0x00000009735d7c10 */ /* 0x000fe400087fe4ff */
[----:B--2---:R-:W-:Y:S02]  /*1700*/  IADD3 R110, P0, PT, R92, UR8, RZ ;  /* 0x000000085c6e7c10 */ /* 0x004fe4000ff1e0ff */
[----:B-1----:R-:W-:Y:S01]  /*1710*/  MOV R114, R65 ;  /* 0x0000004100727202 */ /* 0x002fe20000000f00 */
[----:B------:R1:W2:Y:S01]  /*1720*/  @P6 LDG.E.LTC128B R96, desc[UR18][R92.64] ;  /* 0x000000125c606981 */ /* 0x0002a2000c1e1920 */
[----:B------:R-:W-:Y:S02]  /*1730*/  IADD3.X R111, PT, PT, R93, UR9, RZ, P0, !PT ;  /* 0x000000095d6f7c10 */ /* 0x000fe400087fe4ff */
[----:B------:R-:W-:Y:S02]  /*1740*/  PLOP3.LUT P0, PT, PT, PT, UP0, 0x80, 0x8 ;  /* 0x000000000008781c */ /* 0x000fe40003f0f008 */
[----:B------:R0:W2:Y:S01]  /*1750*/  @P4 LDG.E.LTC128B R99, desc[UR18][R112.64] ;  /* 0x0000001270634981 */ /* 0x0000a2000c1e1920 */
[----:B------:R-:W-:Y:S04]  /*1760*/  UISETP.GT.U32.AND UP0, UPT, UR30, 0x2, UPT ;  /* 0x000000021e00788c */ /* 0x000fe8000bf04070 */
[----:B------:R3:W2:Y:S02]  /*1770*/  @P2 LDG.E.LTC128B R67, desc[UR18][R110.64] ;  /* 0x000000126e432981 */ /* 0x0006a4000c1e1920 */
[----:B------:R-:W-:Y:S01]  /*1780*/  PLOP3.LUT P1, PT, PT, PT, UP0, 0x80, 0x8 ;  /* 0x000000000008781c */ /* 0x000fe20003f2f008 */
[----:B------:R-:W-:Y:S03]  /*1790*/  UISETP.GT.U32.AND UP0, UPT, UR30, 0x1, UPT ;  /* 0x000000011e00788c */ /* 0x000fe6000bf04070 */
[----:B------:R-:W-:Y:S01]  /*17a0*/  SEL R104, R104, RZ, P1 ;  /* 0x000000ff68687207 */ /* 0x000fe20000800000 */
[----:B------:R-:W-:Y:S01]  /*17b0*/  UMOV UR30, UR25 ;  /* 0x00000019001e7c82 */ /* 0x000fe20008000000 */
[----:B------:R-:W-:Y:S01]  /*17c0*/  SEL R103, R103, RZ, P1 ;  /* 0x000000ff67677207 */ /* 0x000fe20000800000 */
[----:B-1----:R-:W-:Y:S01]  /*17d0*/  LDS.128 R92, [R66+0xeb0] ;  /* 0x000eb000425c7984 */ /* 0x002fe20000000c00 */
[----:B0-----:R-:W-:Y:S02]  /*17e0*/  IADD3 R112, P2, PT, R112, UR4, RZ ;  /* 0x0000000470707c10 */ /* 0x001fe4000ff5e0ff */
[----:B---3--:R-:W-:Y:S02]  /*17f0*/  IADD3 R110, P3, PT, R110, UR6, RZ ;  /* 0x000000066e6e7c10 */ /* 0x008fe4000ff7e0ff */
[----:B------:R-:W-:Y:S02]  /*1800*/  IADD3.X R113, PT, PT, R113, UR5, RZ, P2, !PT ;  /* 0x0000000571717c10 */ /* 0x000fe400097fe4ff */
        /* <DEDUP_REMOVED lines=67> */
[CC--:B----4-:R-:W-:Y:S01]  /*1c40*/  FFMA R63, R68.reuse, R80.reuse, R63 ;  /* 0x00000050443f7223 */ /* 0x0d0fe2000000003f */
[----:B------:R-:W-:Y:S01]  /*1c50*/  LDS.128 R76, [R66+0x630] ;  /* 0x00063000424c7984 */ /* 0x000fe20000000c00 */
        /* <DEDUP_REMOVED lines=271> */
[----:B------:R3:W-:Y:S01]  /*2d50*/  LDS.128 R84, [R66+0xe70] ;  /* 0x000e700042547984 */ /* 0x0007e20000000c00 */
[CC--:B------:R-:W-:Y:S01]  /*2d60*/  FFMA R64, R69.reuse, R80.reuse, R64 ;  /* 0x0000005045407223 */ /* 0x0c0fe20000000040 */
[-C--:B------:R-:W-:Y:S01]  /*2d70*/  FFMA R62, R69, R81.reuse, R62 ;  /* 0x00000051453e7223 */ /* 0x080fe2000000003e */
[-C--:B------:R-:W-:Y:S01]  /*2d80*/  FFMA R61, R68, R81.reuse, R61 ;  /* 0x00000051443d7223 */ /* 0x080fe2000000003d */
[CC--:B------:R-:W-:Y:S01]  /*2d90*/  FFMA R59, R70.reuse, R80.reuse, R59 ;  /* 0x00000050463b7223 */ /* 0x0c0fe2000000003b */
[----:B------:R-:W4:Y:S01]  /*2da0*/  LDS.128 R76, [R65+0xe00] ;  /* 0x000e0000414c7984 */ /* 0x000f220000000c00 */
        /* <DEDUP_REMOVED lines=51> */
[----:B---3--:R-:W-:Y:S01]  /*30e0*/  @P0 IADD3 R66, PT, PT, R66, -0x1080, RZ ;  /* 0xffffef8042420810 */ /* 0x008fe20007ffe0ff */
        /* <DEDUP_REMOVED lines=11> */
[CC--:B----4-:R-:W-:Y:S01]  /*31a0*/  FFMA R63, R84.reuse, R76.reuse, R63 ;  /* 0x0000004c543f7223 */ /* 0x0d0fe2000000003f */
[CC--:B------:R-:W-:Y:S02]  /*31b0*/  FFMA R64, R85.reuse, R76.reuse, R64 ;  /* 0x0000004c55407223 */ /* 0x0c0fe40000000040 */
[----:B-----5:R-:W-:Y:S01]  /*31c0*/  STS [R106+0x100], R100 ;  /* 0x000100646a007388 */ /* 0x020fe20000000800 */
[-C--:B------:R-:W-:Y:S01]  /*31d0*/  FFMA R62, R85, R77.reuse, R62 ;  /* 0x0000004d553e7223 */ /* 0x080fe2000000003e */
[-C--:B------:R-:W-:Y:S01]  /*31e0*/  FFMA R61, R84, R77.reuse, R61 ;  /* 0x0000004d543d7223 */ /* 0x080fe2000000003d */
[CC--:B------:R-:W-:Y:S02]  /*31f0*/  FFMA R59, R86.reuse, R76.reuse, R59 ;  /* 0x0000004c563b7223 */ /* 0x0c0fe4000000003b */
[----:B--2---:R-:W-:Y:S01]  /*3200*/  STS [R106+0x180], R99 ;  /* 0x000180636a007388 */ /* 0x004fe20000000800 */
        /* <DEDUP_REMOVED lines=78> */
.L_x_13:
        /* <DEDUP_REMOVED lines=12> */
.L_x_15:
        /* <DEDUP_REMOVED lines=8> */
.L_x_17:
[----:B------:R-:W-:Y:S01]  /*3830*/  UMOV UR25, UR12 ;  /* 0x0000000c00197c82 */ /* 0x000fe20008000000 */
.L_x_16:
        /* <DEDUP_REMOVED lines=12> */
.L_x_18:
        /* <DEDUP_REMOVED lines=8> */
.L_x_20:
[----:B------:R-:W-:-:S05]  /*3980*/  UMOV UR29, UR17 ;  /* 0x00000011001d7c82 */ /* 0x000fca0008000000 */
.L_x_19:
[----:B------:R-:W2:Y:S01]  /*3990*/  LDCU.64 UR6, c[0x0][0x430] ;  /* 0x00008600ff0677ac */ /* 0x000ea20008000a00 */
[----:B------:R-:W5:Y:S01]  /*39a0*/  LDCU.64 UR4, c[0x0][0x478] ;  /* 0x00008f00ff0477ac */ /* 0x000f620008000a00 */
[----:B--2---:R-:W-:Y:S02]  /*39b0*/  UIMAD.WIDE UR6, UR14, 0x8, UR6 ;  /* 0x000000080e0678a5 */ /* 0x004fe4000f8e0206 */
[----:B-----5:R-:W-:-:S04]  /*39c0*/  UIMAD.WIDE UR4, UR14, 0x8, UR4 ;  /* 0x000000080e0478a5 */ /* 0x020fc8000f8e0204 */
[----:B-1----:R-:W-:Y:S02]  /*39d0*/  IMAD.U32 R72, RZ, RZ, UR6 ;  /* 0x00000006ff487e24 */ /* 0x002fe4000f8e00ff */
[----:B------:R-:W-:Y:S02]  /*39e0*/  IMAD.U32 R73, RZ, RZ, UR7 ;  /* 0x00000007ff497e24 */ /* 0x000fe4000f8e00ff */
[----:B---3--:R-:W-:Y:S01]  /*39f0*/  IMAD.U32 R76, RZ, RZ, UR4 ;  /* 0x00000004ff4c7e24 */ /* 0x008fe2000f8e00ff */
[----:B----4-:R-:W0:Y:S01]  /*3a00*/  S2R R68, SR_TID.X ;  /* 0x0000000000447919 */ /* 0x010e220000002100 */
[----:B------:R-:W-:Y:S01]  /*3a10*/  IMAD.U32 R77, RZ, RZ, UR5 ;  /* 0x00000005ff4d7e24 */ /* 0x000fe2000f8e00ff */
[----:B------:R-:W1:Y:S01]  /*3a20*/  LDCU UR6, c[0x0][0x384] ;  /* 0x00007080ff0677ac */ /* 0x000e620008000800 */
[----:B------:R-:W2:Y:S01]  /*3a30*/  LDG.E.64 R72, desc[UR18][R72.64] ;  /* 0x0000001248487981 */ /* 0x000ea2000c1e1b00 */
[----:B------:R-:W3:Y:S03]  /*3a40*/  LDCU.64 UR4, c[0x0][0x3f0] ;  /* 0x00007e00ff0477ac */ /* 0x000ee60008000a00 */
[----:B------:R-:W4:Y:S01]  /*3a50*/  LDG.E.64 R76, desc[UR18][R76.64] ;  /* 0x000000124c4c7981 */ /* 0x000f22000c1e1b00 */
[----:B------:R-:W-:Y:S01]  /*3a60*/  IMAD.U32 R71, RZ, RZ, UR15 ;  /* 0x0000000fff477e24 */ /* 0x000fe2000f8e00ff */
[----:B------:R-:W-:Y:S01]  /*3a70*/  ULEA UR28, UR27, UR28, 0x2 ;  /* 0x0000001c1b1c7291 */ /* 0x000fe2000f8e10ff */
[----:B------:R-:W-:Y:S01]  /*3a80*/  BSSY.RECONVERGENT B0, `(.L_x_21) ;  /* 0x000045d000007945 */ /* 0x000fe20003800200 */
[----:B0-----:R-:W-:Y:S01]  /*3a90*/  SHF.R.U32.HI R65, RZ, 0x3, R68 ;  /* 0x00000003ff417819 */ /* 0x001fe20000011644 */
[C---:B------:R-:W-:Y:S01]  /*3aa0*/  IMAD.SHL.U32 R78, R68.reuse, 0x2, RZ ;  /* 0x00000002444e7824 */ /* 0x040fe200078e00ff */
[----:B------:R-:W-:-:S02]  /*3ab0*/  LOP3.LUT R66, R68, 0x1f, RZ, 0xc0, !PT ;  /* 0x0000001f44427812 */ /* 0x000fc400078ec0ff */
[----:B------:R-:W-:Y:S02]  /*3ac0*/  SHF.R.U32.HI R67, RZ, 0x1, R68 ;  /* 0x00000001ff437819 */ /* 0x000fe40000011644 */
[----:B------:R-:W-:Y:S01]  /*3ad0*/  LOP3.LUT R70, R65, 0x4, RZ, 0xc0, !PT ;  /* 0x0000000441467812 */ /* 0x000fe200078ec0ff */
[----:B------:R-:W-:Y:S01]  /*3ae0*/  IMAD R71, R71, 0x80, R66 ;  /* 0x0000008047477824 */ /* 0x000fe200078e0242 */
[----:B------:R-:W-:Y:S02]  /*3af0*/  LOP3.LUT R78, R78, 0x1c, RZ, 0xc0, !PT ;  /* 0x0000001c4e4e7812 */ /* 0x000fe400078ec0ff */
[----:B------:R-:W-:Y:S01]  /*3b00*/  LOP3.LUT R67, R70, 0x1e0, R67, 0xf8, !PT ;  /* 0x000001e046437812 */ /* 0x000fe200078ef843 */
[----:B------:R-:W-:Y:S01]  /*3b10*/  IMAD.U32 R70, RZ, RZ, UR16 ;  /* 0x00000010ff467e24 */ /* 0x000fe2000f8e00ff */
[C---:B-1----:R-:W-:Y:S01]  /*3b20*/  ISETP.GE.AND P4, PT, R71.reuse, UR6, PT ;  /* 0x0000000647007c0c */ /* 0x042fe2000bf86270 */
[----:B------:R-:W-:-:S04]  /*3b30*/  IMAD.WIDE R82, R71, 0x4, RZ ;  /* 0x0000000447527825 */ /* 0x000fc800078e02ff */
[----:B------:R-:W-:Y:S02]  /*3b40*/  IMAD R70, R70, 0x80, R67 ;  /* 0x0000008046467824 */ /* 0x000fe400078e0243 */
[----:B------:R-:W-:Y:S02]  /*3b50*/  VIADD R67, R71, 0x60 ;  /* 0x0000006047437836 */ /* 0x000fe40000000000 */
[----:B---3--:R-:W-:-:S03]  /*3b60*/  IMAD.WIDE.U32 R104, R70, UR4, R82 ;  /* 0x0000000446687c25 */ /* 0x008fc6000f8e0052 */
[----:B------:R-:W-:Y:S01]  /*3b70*/  ISETP.GE.AND P1, PT, R67, UR6, PT ;  /* 0x0000000643007c0c */ /* 0x000fe2000bf26270 */
[C---:B------:R-:W-:Y:S02]  /*3b80*/  VIADD R69, R71.reuse, 0x40 ;  /* 0x0000004047457836 */ /* 0x040fe40000000000 */
[----:B------:R-:W-:Y:S01]  /*3b90*/  IMAD R67, R70, UR5, R105 ;  /* 0x0000000546437c24 */ /* 0x000fe2000f8e0269 */
[----:B------:R-:W0:Y:S01]  /*3ba0*/  LDCU.64 UR4, c[0x0][0x438] ;  /* 0x00008700ff0477ac */ /* 0x000e220008000a00 */
[----:B------:R-:W-:Y:S01]  /*3bb0*/  VIADD R71, R71, 0x20 ;  /* 0x0000002047477836 */ /* 0x000fe20000000000 */
[----:B------:R-:W-:-:S04]  /*3bc0*/  ISETP.GE.AND P2, PT, R69, UR6, PT ;  /* 0x0000000645007c0c */ /* 0x000fc8000bf46270 */
[----:B------:R-:W-:Y:S01]  /*3bd0*/  ISETP.GE.AND P3, PT, R71, UR6, PT ;  /* 0x0000000647007c0c */ /* 0x000fe2000bf66270 */
[----:B0-----:R-:W-:-:S04]  /*3be0*/  IMAD.WIDE.U32 R82, R70, UR4, R82 ;  /* 0x0000000446527c25 */ /* 0x001fc8000f8e0052 */
[----:B------:R-:W-:Y:S01]  /*3bf0*/  IMAD R69, R70, UR5, R83 ;  /* 0x0000000546457c24 */ /* 0x000fe2000f8e0253 */
[C---:B--2---:R-:W-:Y:S02]  /*3c00*/  IADD3 R104, P5, PT, R72.reuse, R104, RZ ;  /* 0x0000006848687210 */ /* 0x044fe40007fbe0ff */
[----:B------:R-:W-:-:S03]  /*3c10*/  ISETP.NE.U32.AND P0, PT, R72, RZ, PT ;  /* 0x000000ff4800720c */ /* 0x000fc60003f05070 */
[C---:B------:R-:W-:Y:S01]  /*3c20*/  IMAD.X R105, R73.reuse, 0x1, R67, P5 ;  /* 0x0000000149697824 */ /* 0x040fe200028e0643 */
[C---:B------:R-:W-:Y:S02]  /*3c30*/  ISETP.NE.AND.EX P6, PT, R73.reuse, RZ, !P1, P0 ;  /* 0x000000ff4900720c */ /* 0x040fe40004fc5300 */
[C---:B------:R-:W-:Y:S02]  /*3c40*/  ISETP.NE.AND.EX P5, PT, R73.reuse, RZ, !P2, P0 ;  /* 0x000000ff4900720c */ /* 0x040fe400057a5300 */
[----:B------:R-:W-:Y:S02]  /*3c50*/  P2R R75, PR, RZ, 0x40 ;  /* 0x00000040ff4b7803 */ /* 0x000fe40000000000 */
[----:B------:R-:W-:Y:S02]  /*3c60*/  P2R R74, PR, RZ, 0x20 ;  /* 0x00000020ff4a7803 */ /* 0x000fe40000000000 */
[C---:B------:R-:W-:Y:S02]  /*3c70*/  ISETP.NE.AND.EX P6, PT, R73.reuse, RZ, !P3, P0 ;  /* 0x000000ff4900720c */ /* 0x040fe40005fc5300 */
[----:B------:R-:W-:-:S02]  /*3c80*/  ISETP.NE.AND.EX P5, PT, R73, RZ, !P4, P0 ;  /* 0x000000ff4900720c */ /* 0x000fc400067a5300 */
[----:B----4-:R-:W-:-:S04]  /*3c90*/  ISETP.NE.U32.AND P0, PT, R76, RZ, PT ;  /* 0x000000ff4c00720c */ /* 0x010fc80003f05070 */
[C---:B------:R-:W-:Y:S02]  /*3ca0*/  ISETP.NE.AND.EX P1, PT, R77.reuse, RZ, !P1, P0 ;  /* 0x000000ff4d00720c */ /* 0x040fe40004f25300 */
[C---:B------:R-:W-:Y:S02]  /*3cb0*/  ISETP.NE.AND.EX P2, PT, R77.reuse, RZ, !P2, P0 ;  /* 0x000000ff4d00720c */ /* 0x040fe40005745300 */
[----:B------:R-:W-:Y:S02]  /*3cc0*/  P2R R73, PR, RZ, 0x2 ;  /* 0x00000002ff497803 */ /* 0x000fe40000000000 */
[C---:B------:R-:W-:Y:S02]  /*3cd0*/  ISETP.NE.AND.EX P1, PT, R77.reuse, RZ, !P3, P0 ;  /* 0x000000ff4d00720c */ /* 0x040fe40005f25300 */
[----:B------:R-:W-:Y:S02]  /*3ce0*/  ISETP.NE.AND.EX P3, PT, R77, RZ, !P4, P0 ;  /* 0x000000ff4d00720c */ /* 0x000fe40006765300 */
[----:B------:R-:W-:-:S02]  /*3cf0*/  IADD3 R82, P0, PT, R76, R82, RZ ;  /* 0x000000524c527210 */ /* 0x000fc40007f1e0ff */
[----:B------:R-:W-:Y:S02]  /*3d00*/  LOP3.LUT R76, R68, 0x1, RZ, 0xc0, !PT ;  /* 0x00000001444c7812 */ /* 0x000fe400078ec0ff */
[----:B------:R-:W-:Y:S01]  /*3d10*/  P2R R72, PR, RZ, 0x4 ;  /* 0x00000004ff487803 */ /* 0x000fe20000000000 */
[----:B------:R-:W-:Y:S01]  /*3d20*/  IMAD.X R83, R77, 0x1, R69, P0 ;  /* 0x000000014d537824 */ /* 0x000fe200000e0645 */
[----:B------:R-:W-:Y:S01]  /*3d30*/  FSETP.NEU.AND P0, PT, RZ, UR29, PT ;  /* 0x0000001dff007c0b */ /* 0x000fe2000bf0d000 */
[----:B------:R-:W-:Y:S01]  /*3d40*/  IMAD.U32 R69, RZ, RZ, UR28 ;  /* 0x0000001cff457e24 */ /* 0x000fe2000f8e00ff */
[----:B------:R-:W-:Y:S01]  /*3d50*/  LOP3.LUT R76, R76, 0x2, R65, 0xf8, !PT ;  /* 0x000000024c4c7812 */ /* 0x000fe200078ef841 */
[----:B------:R-:W-:Y:S01]  /*3d60*/  IMAD.U32 R65, RZ, RZ, UR26 ;  /* 0x0000001aff417e24 */ /* 0x000fe2000f8e00ff */
[----:B------:R-:W-:Y:S02]  /*3d70*/  P2R R71, PR, RZ, 0x2 ;  /* 0x00000002ff477803 */ /* 0x000fe40000000000 */
[----:B------:R-:W-:Y:S01]  /*3d80*/  P2R R67, PR, RZ, 0x8 ;  /* 0x00000008ff437803 */ /* 0x000fe20000000000 */
[----:B------:R-:W-:-:S02]  /*3d90*/  IMAD.U32 R69, R69, 0x4, R76 ;  /* 0x0000000445457824 */ /* 0x000fc400078e004c */
[----:B------:R-:W-:Y:S01]  /*3da0*/  IMAD R78, R65, 0x40, R78 ;  /* 0x00000040414e7824 */ /* 0x000fe200078e024e */
[----:B------:R-:W-:-:S03]  /*3db0*/  SHF.R.U32.HI R65, RZ, 0x5, R68 ;  /* 0x00000005ff417819 */ /* 0x000fc60000011644 */
[----:B------:R-:W-:-:S05]  /*3dc0*/  IMAD R69, R69, 0x91, R78 ;  /* 0x0000009145457824 */ /* 0x000fca00078e024e */
[----:B------:R-:W-:Y:S01]  /*3dd0*/  LEA R69, R69, UR22, 0x2 ;  /* 0x0000001645457c11 */ /* 0x000fe2000f8e10ff */
[----:B------:R-:W-:Y:S06]  /*3de0*/  @!P0 BRA `(.L_x_22) ;  /* 0x0000002800488947 */ /* 0x000fec0003800000 */
[----:B------:R-:W0:Y:S01]  /*3df0*/  LDCU.64 UR8, c[0x0][0x410] ;  /* 0x00008200ff0877ac */ /* 0x000e220008000a00 */
[----:B------:R-:W1:Y:S01]  /*3e00*/  LDC.64 R66, c[0x0][0x418] ;  /* 0x00010600ff427b82 */ /* 0x000e620000000a00 */
[----:B------:R-:W-:Y:S01]  /*3e10*/  IMAD.MOV.U32 R88, RZ, RZ, RZ ;  /* 0x000000ffff587224 */ /* 0x000fe200078e00ff */
[----:B------:R-:W-:Y:S01]  /*3e20*/  ISETP.NE.AND P2, PT, R75, RZ, PT ;  /* 0x000000ff4b00720c */ /* 0x000fe20003f45270 */
[----:B------:R-:W2:Y:S01]  /*3e30*/  LDCU.64 UR4, c[0x0][0x458] ;  /* 0x00008b00ff0477ac */ /* 0x000ea20008000a00 */
[----:B------:R-:W-:Y:S01]  /*3e40*/  ISETP.NE.AND P4, PT, R71, RZ, PT ;  /* 0x000000ff4700720c */ /* 0x000fe20003f85270 */
[----:B------:R-:W3:Y:S01]  /*3e50*/  LDCU UR26, c[0x0][0x380] ;  /* 0x00007000ff1a77ac */ /* 0x000ee20008000800 */
[----:B------:R-:W-:Y:S01]  /*3e60*/  CS2R R86, SRZ ;  /* 0x0000000000567805 */ /* 0x000fe2000001ff00 */
[----:B------:R-:W4:Y:S01]  /*3e70*/  LDCU.64 UR10, c[0x0][0x400] ;  /* 0x00008000ff0a77ac */ /* 0x000f220008000a00 */
[----:B------:R-:W-:Y:S01]  /*3e80*/  CS2R R84, SRZ ;  /* 0x0000000000547805 */ /* 0x000fe2000001ff00 */
[----:B------:R-:W-:Y:S01]  /*3e90*/  VIADD R91, R70, 0x8 ;  /* 0x00000008465b7836 */ /* 0x000fe20000000000 */
[----:B------:R-:W-:Y:S01]  /*3ea0*/  SHF.R.U32.HI R90, RZ, 0x4, R68 ;  /* 0x00000004ff5a7819 */ /* 0x000fe20000011644 */
[----:B------:R-:W-:Y:S01]  /*3eb0*/  IMAD.SHL.U32 R89, R68, 0x4, RZ ;  /* 0x0000000444597824 */ /* 0x000fe200078e00ff */
[----:B------:R-:W5:Y:S01]  /*3ec0*/  LDCU.64 UR6, c[0x0][0x448] ;  /* 0x00008900ff0677ac */ /* 0x000f620008000a00 */
[----:B0-----:R-:W-:-:S04]  /*3ed0*/  IADD3 R80, P0, PT, R104, UR8, RZ ;  /* 0x0000000868507c10 */ /* 0x001fc8000ff1e0ff */
[----:B------:R-:W-:Y:S02]  /*3ee0*/  IADD3.X R81, PT, PT, R105, UR9, RZ, P0, !PT ;  /* 0x0000000969517c10 */ /* 0x000fe400087fe4ff */
[----:B------:R-:W-:-:S04]  /*3ef0*/  IADD3 R78, P0, PT, R80, UR8, RZ ;  /* 0x00000008504e7c10 */ /* 0x000fc8000ff1e0ff */
[----:B------:R-:W-:Y:S02]  /*3f00*/  IADD3.X R79, PT, PT, R81, UR9, RZ, P0, !PT ;  /* 0x00000009514f7c10 */ /* 0x000fe400087fe4ff */
[----:B------:R-:W-:-:S04]  /*3f10*/  IADD3 R76, P0, PT, R78, UR8, RZ ;  /* 0x000000084e4c7c10 */ /* 0x000fc8000ff1e0ff */
[----:B------:R-:W-:Y:S02]  /*3f20*/  IADD3.X R77, PT, PT, R79, UR9, RZ, P0, !PT ;  /* 0x000000094f4d7c10 */ /* 0x000fe400087fe4ff */
[----:B-1----:R-:W-:-:S04]  /*3f30*/  IADD3 R92, P1, P0, R76, UR8, R66 ;  /* 0x000000084c5c7c10 */ /* 0x002fc8000f83e042 */
[----:B------:R-:W-:Y:S02]  /*3f40*/  IADD3.X R93, PT, PT, R77, UR9, R67, P1, P0 ;  /* 0x000000094d5d7c10 */ /* 0x000fe40008fe0443 */
[----:B------:R-:W0:Y:S01]  /*3f50*/  LDC.64 R66, c[0x0][0x460] ;  /* 0x00011800ff427b82 */ /* 0x000e220000000a00 */
[----:B--2---:R-:W-:-:S04]  /*3f60*/  IADD3 R98, P0, PT, R82, UR4, RZ ;  /* 0x0000000452627c10 */ /* 0x004fc8000ff1e0ff */
[----:B------:R-:W-:Y:S02]  /*3f70*/  IADD3.X R99, PT, PT, R83, UR5, RZ, P0, !PT ;  /* 0x0000000553637c10 */ /* 0x000fe400087fe4ff */
[----:B------:R-:W-:-:S04]  /*3f80*/  IADD3 R96, P0, PT, R98, UR4, RZ ;  /* 0x0000000462607c10 */ /* 0x000fc8000ff1e0ff */
[----:B------:R-:W-:Y:S02]  /*3f90*/  IADD3.X R97, PT, PT, R99, UR5, RZ, P0, !PT ;  /* 0x0000000563617c10 */ /* 0x000fe400087fe4ff */
[----:B------:R-:W-:-:S04]  /*3fa0*/  IADD3 R94, P0, PT, R96, UR4, RZ ;  /* 0x00000004605e7c10 */ /* 0x000fc8000ff1e0ff */
[----:B------:R-:W-:Y:S02]  /*3fb0*/  IADD3.X R95, PT, PT, R97, UR5, RZ, P0, !PT ;  /* 0x00000005615f7c10 */ /* 0x000fe400087fe4ff */
[----:B0-----:R-:W-:-:S04]  /*3fc0*/  IADD3 R100, P1, P0, R94, UR4, R66 ;  /* 0x000000045e647c10 */ /* 0x001fc8000f83e042 */
[----:B------:R-:W-:Y:S02]  /*3fd0*/  IADD3.X R101, PT, PT, R95, UR5, R67, P1, P0 ;  /* 0x000000055f657c10 */ /* 0x000fe40008fe0443 */
[----:B---3--:R-:W-:Y:S02]  /*3fe0*/  ISETP.LT.AND P0, PT, R70, UR26, P5 ;  /* 0x0000001a46007c0c */ /* 0x008fe4000af01270 */
[----:B------:R-:W-:-:S11]  /*3ff0*/  ISETP.NE.AND P1, PT, R74, RZ, PT ;  /* 0x000000ff4a00720c */ /* 0x000fd60003f25270 */
[----:B------:R-:W2:Y:S01]  /*4000*/  @P0 LDG.E.LTC128B R88, desc[UR18][R104.64] ;  /* 0x0000001268580981 */ /* 0x000ea2000c1e1920 */
[----:B------:R-:W-:-:S13]  /*4010*/  ISETP.LT.AND P0, PT, R70, UR26, P6 ;  /* 0x0000001a46007c0c */ /* 0x000fda000b701270 */
[----:B------:R-:W3:Y:S01]  /*4020*/  @P0 LDG.E.LTC128B R87, desc[UR18][R104.64+0x80] ;  /* 0x0000801268570981 */ /* 0x000ee2000c1e1920 */
[----:B------:R-:W-:-:S13]  /*4030*/  ISETP.LT.AND P0, PT, R70, UR26, P1 ;  /* 0x0000001a46007c0c */ /* 0x000fda0008f01270 */
[----:B------:R-:W5:Y:S01]  /*4040*/  @P0 LDG.E.LTC128B R86, desc[UR18][R104.64+0x100] ;  /* 0x0001001268560981 */ /* 0x000f62000c1e1920 */
[----:B----4-:R-:W-:-:S04]  /*4050*/  IADD3 R102, P0, PT, R104, UR10, RZ ;  /* 0x0000000a68667c10 */ /* 0x010fc8000ff1e0ff */
[----:B------:R-:W-:Y:S02]  /*4060*/  IADD3.X R103, PT, PT, R105, UR11, RZ, P0, !PT ;  /* 0x0000000b69677c10 */ /* 0x000fe400087fe4ff */
[----:B------:R-:W-:-:S13]  /*4070*/  ISETP.LT.AND P0, PT, R70, UR26, P2 ;  /* 0x0000001a46007c0c */ /* 0x000fda0009701270 */
[----:B------:R-:W4:Y:S01]  /*4080*/  @P0 LDG.E.LTC128B R85, desc[UR18][R104.64+0x180] ;  /* 0x0001801268550981 */ /* 0x000f22000c1e1920 */
[----:B------:R-:W-:Y:S01]  /*4090*/  ISETP.LT.AND P0, PT, R91, UR26, P5 ;  /* 0x0000001a5b007c0c */ /* 0x000fe2000af01270 */
[----:B------:R-:W-:-:S12]  /*40a0*/  IMAD.MOV.U32 R75, RZ, RZ, RZ ;  /* 0x000000ffff4b7224 */ /* 0x000fd800078e00ff */
[----:B------:R-:W4:Y:S01]  /*40b0*/  @P0 LDG.E.LTC128B R84, desc[UR18][R102.64] ;  /* 0x0000001266540981 */ /* 0x000f22000c1e1920 */
[----:B------:R-:W-:Y:S02]  /*40c0*/  ISETP.LT.AND P0, PT, R91, UR26, P6 ;  /* 0x0000001a5b007c0c */ /* 0x000fe4000b701270 */
[----:B------:R-:W-:-:S11]  /*40d0*/  CS2R R66, SRZ ;  /* 0x0000000000427805 */ /* 0x000fd6000001ff00 */
[----:B------:R-:W4:Y:S01]  /*40e0*/  @P0 LDG.E.LTC128B R75, desc[UR18][R102.64+0x80] ;  /* 0x00008012664b0981 */ /* 0x000f22000c1e1920 */
[----:B------:R-:W-:-:S13]  /*40f0*/  ISETP.LT.AND P0, PT, R91, UR26, P1 ;  /* 0x0000001a5b007c0c */ /* 0x000fda0008f01270 */
[----:B------:R-:W4:Y:S01]  /*4100*/  @P0 LDG.E.LTC128B R67, desc[UR18][R102.64+0x100] ;  /* 0x0001001266430981 */ /* 0x000f22000c1e1920 */
[----:B------:R-:W-:-:S13]  /*4110*/  ISETP.LT.AND P0, PT, R91, UR26, P2 ;  /* 0x0000001a5b007c0c */ /* 0x000fda0009701270 */
[----:B------:R-:W4:Y:S01]  /*4120*/  @P0 LDG.E.LTC128B R66, desc[UR18][R102.64+0x180] ;  /* 0x0001801266420981 */ /* 0x000f22000c1e1920 */
[----:B------:R-:W-:Y:S02]  /*4130*/  LOP3.LUT R90, R90, 0x3c, RZ, 0xc0, !PT ;  /* 0x0000003c5a5a7812 */ /* 0x000fe400078ec0ff */
[----:B------:R-:W-:Y:S01]  /*4140*/  LOP3.LUT R89, R89, 0x7c, RZ, 0xc0, !PT ;  /* 0x0000007c59597812 */ /* 0x000fe200078ec0ff */
[----:B------:R-:W-:Y:S01]  /*4150*/  BAR.SYNC.DEFER_BLOCKING 0x0 ;  /* 0x0000000000007b1d */ /* 0x000fe20000010000 */
[----:B------:R-:W-:Y:S02]  /*4160*/  LOP3.LUT R90, R90, 0x1, R65, 0xf8, !PT ;  /* 0x000000015a5a7812 */ /* 0x000fe400078ef841 */
[----:B------:R-:W-:-:S03]  /*4170*/  ISETP.LT.AND P0, PT, R70, UR26, P3 ;  /* 0x0000001a46007c0c */ /* 0x000fc60009f01270 */
[----:B------:R-:W-:Y:S01]  /*4180*/  IMAD R89, R90, 0x244, R89 ;  /* 0x000002445a597824 */ /* 0x000fe200078e0259 */
        /* <DEDUP_REMOVED lines=11> */
[----:B------:R-:W1:Y:S04]  /*4240*/  LDS R29, [R89+UR22+0x100] ;  /* 0x00010016591d7984 */ /* 0x000e680008000800 */
[----:B------:R-:W1:Y:S01]  /*4250*/  LDS R0, [R89+UR22+0x180] ;  /* 0x0001801659007984 */ /* 0x000e620008000800 */
[----:B0-----:R-:W-:Y:S01]  /*4260*/  FMUL R65, R65, UR25 ;  /* 0x0000001941417c20 */ /* 0x001fe20008400000 */
[----:B-1----:R-:W-:Y:S01]  /*4270*/  FMUL R90, R90, UR25 ;  /* 0x000000195a5a7c20 */ /* 0x002fe20008400000 */
[----:B------:R-:W-:Y:S01]  /*4280*/  FMUL R29, R29, UR25 ;  /* 0x000000191d1d7c20 */ /* 0x000fe20008400000 */
[----:B------:R-:W-:Y:S01]  /*4290*/  FMUL R0, R0, UR25 ;  /* 0x0000001900007c20 */ /* 0x000fe20008400000 */
[----:B--2---:R-:W-:-:S05]  /*42a0*/  FFMA R63, R88, UR29, R65 ;  /* 0x0000001d583f7c23 */ /* 0x004fca0008000041 */
[----:B------:R-:W-:Y:S01]  /*42b0*/  @P0 STG.E desc[UR18][R82.64], R63 ;  /* 0x0000003f52000986 */ /* 0x000fe2000c101912 */
[----:B------:R-:W-:Y:S01]  /*42c0*/  ISETP.LT.AND P0, PT, R70, UR26, P4 ;  /* 0x0000001a46007c0c */ /* 0x000fe2000a701270 */
[----:B---3--:R-:W-:Y:S02]  /*42d0*/  FFMA R31, R87, UR29, R90 ;  /* 0x0000001d571f7c23 */ /* 0x008fe4000800005a */
[----:B------:R-:W0:Y:S10]  /*42e0*/  LDS R90, [R89+UR22+0x508] ;  /* 0x00050816595a7984 */ /* 0x000e340008000800 */
[----:B------:R-:W-:Y:S01]  /*42f0*/  @P0 STG.E desc[UR18][R82.64+0x80], R31 ;  /* 0x0000801f52000986 */ /* 0x000fe2000c101912 */
[----:B------:R-:W-:-:S03]  /*4300*/  ISETP.NE.AND P0, PT, R72, RZ, PT ;  /* 0x000000ff4800720c */ /* 0x000fc60003f05270 */
[----:B------:R-:W1:Y:S01]  /*4310*/  LDS R31, [R89+UR22+0x488] ;  /* 0x00048816591f7984 */ /* 0x000e620008000800 */
[----:B------:R-:W-:Y:S01]  /*4320*/  ISETP.LT.AND P0, PT, R70, UR26, P0 ;  /* 0x0000001a46007c0c */ /* 0x000fe20008701270 */
[----:B-----5:R-:W-:-:S12]  /*4330*/  FFMA R29, R86, UR29, R29 ;  /* 0x0000001d561d7c23 */ /* 0x020fd8000800001d */
[----:B------:R2:W-:Y:S01]  /*4340*/  @P0 STG.E desc[UR18][R82.64+0x100], R29 ;  /* 0x0001001d52000986 */ /* 0x0005e2000c101912 */
[----:B------:R-:W-:-:S04]  /*4350*/  ISETP.NE.AND P0, PT, R73, RZ, PT ;  /* 0x000000ff4900720c */ /* 0x000fc80003f05270 */
[----:B------:R-:W-:Y:S01]  /*4360*/  ISETP.LT.AND P0, PT, R70, UR26, P0 ;  /* 0x0000001a46007c0c */ /* 0x000fe20008701270 */
[----:B----4-:R-:W-:-:S12]  /*4370*/  FFMA R3, R85, UR29, R0 ;  /* 0x0000001d55037c23 */ /* 0x010fd80008000000 */
[----:B------:R-:W-:Y:S01]  /*4380*/  @P0 STG.E desc[UR18][R82.64+0x180], R3 ;  /* 0x0001800352000986 */ /* 0x000fe2000c101912 */
[----:B------:R-:W-:Y:S01]  /*4390*/  IADD3 R104, P0, PT, R82, UR6, RZ ;  /* 0x0000000652687c10 */ /* 0x000fe2000ff1e0ff */
[----:B0-----:R-:W-:Y:S02]  /*43a0*/  FMUL R90, R90, UR25 ;  /* 0x000000195a5a7c20 */ /* 0x001fe40008400000 */
[----:B------:R-:W0:Y:S01]  /*43b0*/  LDS R82, [R89+UR22+0x588] ;  /* 0x0005881659527984 */ /* 0x000e220008000800 */
[----:B------:R-:W-:Y:S02]  /*43c0*/  IADD3.X R105, PT, PT, R83, UR7, RZ, P0, !PT ;  /* 0x0000000753697c10 */ /* 0x000fe400087fe4ff */
[----:B------:R-:W-:Y:S01]  /*43d0*/  ISETP.LT.AND P0, PT, R91, UR26, P3 ;  /* 0x0000001a5b007c0c */ /* 0x000fe20009f01270 */
[----:B-1----:R-:W-:-:S04]  /*43e0*/  FMUL R31, R31, UR25 ;  /* 0x000000191f1f7c20 */ /* 0x002fc80008400000 */
[----:B------:R-:W-:Y:S02]  /*43f0*/  FFMA R0, R84, UR29, R31 ;  /* 0x0000001d54007c23 */ /* 0x000fe4000800001f */
[----:B------:R-:W1:Y:S06]  /*4400*/  LDS R31, [R89+UR22+0x608] ;  /* 0x00060816591f7984 */ /* 0x000e6c0008000800 */
[----:B------:R3:W-:Y:S01]  /*4410*/  @P0 STG.E desc[UR18][R104.64], R0 ;  /* 0x0000000068000986 */ /* 0x0007e2000c101912 */
[----:B------:R-:W-:Y:S01]  /*4420*/  ISETP.LT.AND P0, PT, R91, UR26, P4 ;  /* 0x0000001a5b007c0c */ /* 0x000fe2000a701270 */
[----:B--2---:R-:W-:-:S12]  /*4430*/  FFMA R29, R75, UR29, R90 ;  /* 0x0000001d4b1d7c23 */ /* 0x004fd8000800005a */
[----:B------:R2:W-:Y:S01]  /*4440*/  @P0 STG.E desc[UR18][R104.64+0x80], R29 ;  /* 0x0000801d68000986 */ /* 0x0005e2000c101912 */
[----:B------:R-:W-:-:S04]  /*4450*/  ISETP.NE.AND P0, PT, R72, RZ, PT ;  /* 0x000000ff4800720c */ /* 0x000fc80003f05270 */
[----:B------:R-:W-:Y:S01]  /*4460*/  ISETP.LT.AND P0, PT, R91, UR26, P0 ;  /* 0x0000001a5b007c0c */ /* 0x000fe20008701270 */
[----:B0-----:R-:W-:-:S04]  /*4470*/  FMUL R82, R82, UR25 ;  /* 0x0000001952527c20 */ /* 0x001fc80008400000 */
[----:B------:R-:W-:-:S08]  /*4480*/  FFMA R3, R67, UR29, R82 ;  /* 0x0000001d43037c23 */ /* 0x000fd00008000052 */
[----:B------:R-:W-:Y:S01]  /*4490*/  @P0 STG.E desc[UR18][R104.64+0x100], R3 ;  /* 0x0001000368000986 */ /* 0x000fe2000c101912 */
[----:B------:R-:W-:Y:S01]  /*44a0*/  ISETP.NE.AND P0, PT, R73, RZ, PT ;  /* 0x000000ff4900720c */ /* 0x000fe20003f05270 */
[----:B-1----:R-:W-:-:S03]  /*44b0*/  FMUL R31, R31, UR25 ;  /* 0x000000191f1f7c20 */ /* 0x002fc60008400000 */
[----:B------:R-:W-:Y:S01]  /*44c0*/  ISETP.LT.AND P0, PT, R91, UR26, P0 ;  /* 0x0000001a5b007c0c */ /* 0x000fe20008701270 */
[----:B---3--:R-:W-:Y:S01]  /*44d0*/  FFMA R0, R66, UR29, R31 ;  /* 0x0000001d42007c23 */ /* 0x008fe2000800001f */
[----:B--2---:R-:W-:-:S11]  /*44e0*/  VIADD R29, R70, 0x1 ;  /* 0x00000001461d7836 */ /* 0x004fd60000000000 */
        /* <DEDUP_REMOVED lines=20> */
[----:B------:R-:W-:Y:S01]  /*4630*/  BAR.SYNC.DEFER_BLOCKING 0x0 ;  /* 0x0000000000007b1d */ /* 0x000fe20000010000 */
[----:B------:R-:W-:-:S05]  /*4640*/  ISETP.LT.AND P0, PT, R29, UR26, P3 ;  /* 0x0000001a1d007c0c */ /* 0x000fca0009f01270 */
        /* <DEDUP_REMOVED lines=9> */
[----:B------:R-:W0:Y:S04]  /*46e0*/  LDS R31, [R89+UR22+0x80] ;  /* 0x00008016591f7984 */ /* 0x000e280008000800 */
[----:B------:R-:W1:Y:S04]  /*46f0*/  LDS R3, [R89+UR22] ;  /* 0x0000001659037984 */ /* 0x000e680008000800 */
[----:B------:R-:W1:Y:S04]  /*4700*/  LDS R2, [R89+UR22+0x180] ;  /* 0x0001801659027984 */ /* 0x000e680008000800 */
[----:B------:R-:W1:Y:S04]  /*4710*/  LDS R4, [R89+UR22+0x508] ;  /* 0x0005081659047984 */ /* 0x000e680008000800 */
[----:B------:R-:W1:Y:S01]  /*4720*/  LDS R30, [R89+UR22+0x588] ;  /* 0x00058816591e7984 */ /* 0x000e620008000800 */
[----:B0-----:R-:W-:-:S03]  /*4730*/  FMUL R32, R31, UR25 ;  /* 0x000000191f207c20 */ /* 0x001fc60008400000 */
[----:B------:R-:W0:Y:S01]  /*4740*/  LDS R31, [R89+UR22+0x100] ;  /* 0x00010016591f7984 */ /* 0x000e220008000800 */
[----:B-1----:R-:W-:Y:S01]  /*4750*/  FMUL R3, R3, UR25 ;  /* 0x0000001903037c20 */ /* 0x002fe20008400000 */
[----:B------:R-:W-:Y:S01]  /*4760*/  FMUL R2, R2, UR25 ;  /* 0x0000001902027c20 */ /* 0x000fe20008400000 */
[----:B------:R-:W-:Y:S01]  /*4770*/  FMUL R4, R4, UR25 ;  /* 0x0000001904047c20 */ /* 0x000fe20008400000 */
[----:B------:R-:W-:Y:S01]  /*4780*/  FMUL R30, R30, UR25 ;  /* 0x000000191e1e7c20 */ /* 0x000fe20008400000 */
[----:B0-----:R-:W-:Y:S01]  /*4790*/  FMUL R31, R31, UR25 ;  /* 0x000000191f1f7c20 */ /* 0x001fe20008400000 */
[----:B--2---:R-:W-:-:S05]  /*47a0*/  FFMA R3, R88, UR29, R3 ;  /* 0x0000001d58037c23 */ /* 0x004fca0008000003 */
[----:B------:R5:W-:Y:S01]  /*47b0*/  @P0 STG.E desc[UR18][R98.64], R3 ;  /* 0x0000000362000986 */ /* 0x000be2000c101912 */
[----:B------:R-:W-:Y:S01]  /*47c0*/  ISETP.LT.AND P0, PT, R29, UR26, P4 ;  /* 0x0000001a1d007c0c */ /* 0x000fe2000a701270 */
[----:B---3--:R-:W-:-:S12]  /*47d0*/  FFMA R33, R87, UR29, R32 ;  /* 0x0000001d57217c23 */ /* 0x008fd80008000020 */
[----:B------:R0:W-:Y:S01]  /*47e0*/  @P0 STG.E desc[UR18][R98.64+0x80], R33 ;  /* 0x0000802162000986 */ /* 0x0001e2000c101912 */
[----:B------:R-:W-:-:S04]  /*47f0*/  ISETP.NE.AND P0, PT, R72, RZ, PT ;  /* 0x000000ff4800720c */ /* 0x000fc80003f05270 */
[----:B------:R-:W-:Y:S01]  /*4800*/  ISETP.LT.AND P0, PT, R29, UR26, P0 ;  /* 0x0000001a1d007c0c */ /* 0x000fe20008701270 */
[----:B----4-:R-:W-:-:S12]  /*4810*/  FFMA R31, R86, UR29, R31 ;  /* 0x0000001d561f7c23 */ /* 0x010fd8000800001f */
[----:B------:R-:W-:Y:S01]  /*4820*/  @P0 STG.E desc[UR18][R98.64+0x100], R31 ;  /* 0x0001001f62000986 */ /* 0x000fe2000c101912 */
[----:B------:R-:W-:-:S04]  /*4830*/  ISETP.NE.AND P0, PT, R73, RZ, PT ;  /* 0x000000ff4900720c */ /* 0x000fc80003f05270 */
[----:B------:R-:W-:Y:S01]  /*4840*/  ISETP.LT.AND P0, PT, R29, UR26, P0 ;  /* 0x0000001a1d007c0c */ /* 0x000fe20008701270 */
[----:B-----5:R-:W-:Y:S01]  /*4850*/  FFMA R3, R85, UR29, R2 ;  /* 0x0000001d55037c23 */ /* 0x020fe20008000002 */
[----:B------:R-:W1:Y:S11]  /*4860*/  LDS R29, [R89+UR22+0x488] ;  /* 0x00048816591d7984 */ /* 0x000e760008000800 */
[----:B------:R2:W-:Y:S01]  /*4870*/  @P0 STG.E desc[UR18][R98.64+0x180], R3 ;  /* 0x0001800362000986 */ /* 0x0005e2000c101912 */
[----:B------:R-:W-:-:S04]  /*4880*/  IADD3 R32, P0, PT, R104, UR4, RZ ;  /* 0x0000000468207c10 */ /* 0x000fc8000ff1e0ff */
[----:B0-----:R-:W-:Y:S02]  /*4890*/  IADD3.X R33, PT, PT, R105, UR5, RZ, P0, !PT ;  /* 0x0000000569217c10 */ /* 0x001fe400087fe4ff */
[----:B------:R-:W-:Y:S01]  /*48a0*/  ISETP.LT.AND P0, PT, R0, UR26, P3 ;  /* 0x0000001a00007c0c */ /* 0x000fe20009f01270 */
[----:B------:R-:W-:Y:S01]  /*48b0*/  FFMA R4, R75, UR29, R4 ;  /* 0x0000001d4b047c23 */ /* 0x000fe20008000004 */
[----:B-1----:R-:W-:-:S04]  /*48c0*/  FMUL R29, R29, UR25 ;  /* 0x000000191d1d7c20 */ /* 0x002fc80008400000 */
[----:B------:R-:W-:Y:S02]  /*48d0*/  FFMA R2, R84, UR29, R29 ;  /* 0x0000001d54027c23 */ /* 0x000fe4000800001d */
[----:B------:R-:W0:Y:S01]  /*48e0*/  LDS R29, [R89+UR22+0x608] ;  /* 0x00060816591d7984 */ /* 0x000e220008000800 */
[----:B--2---:R-:W-:-:S04]  /*48f0*/  FFMA R3, R67, UR29, R30 ;  /* 0x0000001d43037c23 */ /* 0x004fc8000800001e */
[----:B------:R1:W-:Y:S01]  /*4900*/  @P0 STG.E desc[UR18][R32.64], R2 ;  /* 0x0000000220000986 */ /* 0x0003e2000c101912 */
[----:B------:R-:W-:-:S13]  /*4910*/  ISETP.LT.AND P0, PT, R0, UR26, P4 ;  /* 0x0000001a00007c0c */ /* 0x000fda000a701270 */
[----:B------:R-:W-:Y:S01]  /*4920*/  @P0 STG.E desc[UR18][R32.64+0x80], R4 ;  /* 0x0000800420000986 */ /* 0x000fe2000c101912 */
[----:B------:R-:W-:-:S04]  /*4930*/  ISETP.NE.AND P0, PT, R72, RZ, PT ;  /* 0x000000ff4800720c */ /* 0x000fc80003f05270 */
[----:B------:R-:W-:-:S13]  /*4940*/  ISETP.LT.AND P0, PT, R0, UR26, P0 ;  /* 0x0000001a00007c0c */ /* 0x000fda0008701270 */
[----:B------:R-:W-:Y:S01]  /*4950*/  @P0 STG.E desc[UR18][R32.64+0x100], R3 ;  /* 0x0001000320000986 */ /* 0x000fe2000c101912 */
[----:B------:R-:W-:Y:S01]  /*4960*/  ISETP.NE.AND P0, PT, R73, RZ, PT ;  /* 0x000000ff4900720c */ /* 0x000fe20003f05270 */
[----:B0-----:R-:W-:-:S03]  /*4970*/  FMUL R29, R29, UR25 ;  /* 0x000000191d1d7c20 */ /* 0x001fc60008400000 */
[----:B------:R-:W-:Y:S01]  /*4980*/  ISETP.LT.AND P0, PT, R0, UR26, P0 ;  /* 0x0000001a00007c0c */ /* 0x000fe20008701270 */
[----:B------:R-:W-:Y:S02]  /*4990*/  VIADD R0, R70, 0x2 ;  /* 0x0000000246007836 */ /* 0x000fe40000000000 */
[----:B-1----:R-:W-:-:S10]  /*49a0*/  FFMA R2, R66, UR29, R29 ;  /* 0x0000001d42027c23 */ /* 0x002fd4000800001d */
[----:B------:R0:W-:Y:S01]  /*49b0*/  @P0 STG.E desc[UR18][R32.64+0x180], R2 ;  /* 0x0001800220000986 */ /* 0x0001e2000c101912 */
[----:B------:R-:W-:-:S13]  /*49c0*/  ISETP.LT.AND P0, PT, R0, UR26, P5 ;  /* 0x0000001a00007c0c */ /* 0x000fda000af01270 */
[----:B------:R-:W2:Y:S01]  /*49d0*/  @P0 LDG.E.LTC128B R88, desc[UR18][R78.64] ;  /* 0x000000124e580981 */ /* 0x000ea2000c1e1920 */
[----:B------:R-:W-:-:S13]  /*49e0*/  ISETP.LT.AND P0, PT, R0, UR26, P6 ;  /* 0x0000001a00007c0c */ /* 0x000fda000b701270 */
[----:B------:R-:W3:Y:S01]  /*49f0*/  @P0 LDG.E.LTC128B R87, desc[UR18][R78.64+0x80] ;  /* 0x000080124e570981 */ /* 0x000ee2000c1e1920 */
[----:B------:R-:W-:-:S13]  /*4a00*/  ISETP.LT.AND P0, PT, R0, UR26, P1 ;  /* 0x0000001a00007c0c */ /* 0x000fda0008f01270 */
[----:B------:R-:W4:Y:S01]  /*4a10*/  @P0 LDG.E.LTC128B R86, desc[UR18][R78.64+0x100] ;  /* 0x000100124e560981 */ /* 0x000f22000c1e1920 */
[----:B------:R-:W-:-:S13]  /*4a20*/  ISETP.LT.AND P0, PT, R0, UR26, P2 ;  /* 0x0000001a00007c0c */ /* 0x000fda0009701270 */
[----:B------:R-:W5:Y:S01]  /*4a30*/  @P0 LDG.E.LTC128B R85, desc[UR18][R78.64+0x180] ;  /* 0x000180124e550981 */ /* 0x000f62000c1e1920 */
[----:B------:R-:W-:Y:S01]  /*4a40*/  IADD3 R30, P0, PT, R82, UR8, RZ ;  /* 0x00000008521e7c10 */ /* 0x000fe2000ff1e0ff */
[----:B0-----:R-:W-:-:S03]  /*4a50*/  VIADD R2, R70, 0xa ;  /* 0x0000000a46027836 */ /* 0x001fc60000000000 */
        /* <DEDUP_REMOVED lines=23> */
[----:B------:R-:W1:Y:S01]  /*4bd0*/  LDS R7, [R89+UR22+0x488] ;  /* 0x0004881659077984 */ /* 0x000e620008000800 */
[----:B0-----:R-:W-:Y:S01]  /*4be0*/  FMUL R4, R4, UR25 ;  /* 0x0000001904047c20 */ /* 0x001fe20008400000 */
[----:B-1----:R-:W-:Y:S01]  /*4bf0*/  FMUL R3, R3, UR25 ;  /* 0x0000001903037c20 */ /* 0x002fe20008400000 */
[----:B------:R-:W-:Y:S01]  /*4c00*/  FMUL R5, R5, UR25 ;  /* 0x0000001905057c20 */ /* 0x000fe20008400000 */
[----:B------:R-:W-:-:S02]  /*4c10*/  FMUL R7, R7, UR25 ;  /* 0x0000001907077c20 */ /* 0x000fc40008400000 */
[----:B--2---:R-:W-:-:S05]  /*4c20*/  FFMA R3, R88, UR29, R3 ;  /* 0x0000001d58037c23 */ /* 0x004fca0008000003 */
[----:B------:R-:W-:Y:S01]  /*4c30*/  @P0 STG.E desc[UR18][R96.64], R3 ;  /* 0x0000000360000986 */ /* 0x000fe2000c101912 */
[----:B------:R-:W-:Y:S01]  /*4c40*/  ISETP.LT.AND P0, PT, R0, UR26, P4 ;  /* 0x0000001a00007c0c */ /* 0x000fe2000a701270 */
[----:B---3--:R-:W-:Y:S02]  /*4c50*/  FFMA R25, R87, UR29, R4 ;  /* 0x0000001d57197c23 */ /* 0x008fe40008000004 */
[----:B------:R-:W0:Y:S10]  /*4c60*/  LDS R4, [R89+UR22+0x180] ;  /* 0x0001801659047984 */ /* 0x000e340008000800 */
[----:B------:R-:W-:Y:S01]  /*4c70*/  @P0 STG.E desc[UR18][R96.64+0x80], R25 ;  /* 0x0000801960000986 */ /* 0x000fe2000c101912 */
[----:B------:R-:W-:-:S04]  /*4c80*/  ISETP.NE.AND P0, PT, R72, RZ, PT ;  /* 0x000000ff4800720c */ /* 0x000fc80003f05270 */
[----:B------:R-:W-:Y:S01]  /*4c90*/  ISETP.LT.AND P0, PT, R0, UR26, P0 ;  /* 0x0000001a00007c0c */ /* 0x000fe20008701270 */
[----:B----4-:R-:W-:-:S12]  /*4ca0*/  FFMA R5, R86, UR29, R5 ;  /* 0x0000001d56057c23 */ /* 0x010fd80008000005 */
[----:B------:R-:W-:Y:S01]  /*4cb0*/  @P0 STG.E desc[UR18][R96.64+0x100], R5 ;  /* 0x0001000560000986 */ /* 0x000fe2000c101912 */
[----:B------:R-:W-:-:S03]  /*4cc0*/  ISETP.NE.AND P0, PT, R73, RZ, PT ;  /* 0x000000ff4900720c */ /* 0x000fc60003f05270 */
[----:B------:R-:W1:Y:S01]  /*4cd0*/  LDS R5, [R89+UR22+0x608] ;  /* 0x0006081659057984 */ /* 0x000e620008000800 */
[----:B------:R-:W-:Y:S01]  /*4ce0*/  ISETP.LT.AND P0, PT, R0, UR26, P0 ;  /* 0x0000001a00007c0c */ /* 0x000fe20008701270 */
[----:B0-----:R-:W-:-:S04]  /*4cf0*/  FMUL R4, R4, UR25 ;  /* 0x0000001904047c20 */ /* 0x001fc80008400000 */
[----:B-----5:R-:W-:Y:S02]  /*4d00*/  FFMA R3, R85, UR29, R4 ;  /* 0x0000001d55037c23 */ /* 0x020fe40008000004 */
[----:B------:R-:W0:Y:S01]  /*4d10*/  LDS R4, [R89+UR22+0x508] ;  /* 0x0005081659047984 */ /* 0x000e220008000800 */
[----:B------:R-:W-:-:S05]  /*4d20*/  FFMA R0, R84, UR29, R7 ;  /* 0x0000001d54007c23 */ /* 0x000fca0008000007 */
[----:B------:R-:W-:Y:S01]  /*4d30*/  @P0 STG.E desc[UR18][R96.64+0x180], R3 ;  /* 0x0001800360000986 */ /* 0x000fe2000c101912 */
[----:B------:R-:W-:-:S03]  /*4d40*/  IADD3 R34, P0, PT, R32, UR4, RZ ;  /* 0x0000000420227c10 */ /* 0x000fc6000ff1e0ff */
[----:B------:R-:W2:Y:S01]  /*4d50*/  LDS R32, [R89+UR22+0x588] ;  /* 0x0005881659207984 */ /* 0x000ea20008000800 */
[----:B------:R-:W-:Y:S02]  /*4d60*/  IADD3.X R35, PT, PT, R33, UR5, RZ, P0, !PT ;  /* 0x0000000521237c10 */ /* 0x000fe400087fe4ff */
[----:B------:R-:W-:Y:S01]  /*4d70*/  ISETP.LT.AND P0, PT, R2, UR26, P3 ;  /* 0x0000001a02007c0c */ /* 0x000fe20009f01270 */
[----:B-1----:R-:W-:-:S12]  /*4d80*/  FMUL R5, R5, UR25 ;  /* 0x0000001905057c20 */ /* 0x002fd80008400000 */
[----:B------:R1:W-:Y:S01]  /*4d90*/  @P0 STG.E desc[UR18][R34.64], R0 ;  /* 0x0000000022000986 */ /* 0x0003e2000c101912 */
[----:B------:R-:W-:Y:S01]  /*4da0*/  ISETP.LT.AND P0, PT, R2, UR26, P4 ;  /* 0x0000001a02007c0c */ /* 0x000fe2000a701270 */
[----:B0-----:R-:W-:-:S04]  /*4db0*/  FMUL R4, R4, UR25 ;  /* 0x0000001904047c20 */ /* 0x001fc80008400000 */
[----:B------:R-:W-:Y:S01]  /*4dc0*/  FFMA R4, R75, UR29, R4 ;  /* 0x0000001d4b047c23 */ /* 0x000fe20008000004 */
[----:B--2---:R-:W-:-:S07]  /*4dd0*/  FMUL R32, R32, UR25 ;  /* 0x0000001920207c20 */ /* 0x004fce0008400000 */
[----:B------:R0:W-:Y:S01]  /*4de0*/  @P0 STG.E desc[UR18][R34.64+0x80], R4 ;  /* 0x0000800422000986 */ /* 0x0001e2000c101912 */
[----:B------:R-:W-:Y:S01]  /*4df0*/  ISETP.NE.AND P0, PT, R72, RZ, PT ;  /* 0x000000ff4800720c */ /* 0x000fe20003f05270 */
[----:B-1----:R-:W-:Y:S01]  /*4e00*/  FFMA R0, R66, UR29, R5 ;  /* 0x0000001d42007c23 */ /* 0x002fe20008000005 */
[----:B------:R-:W-:Y:S02]  /*4e10*/  FFMA R3, R67, UR29, R32 ;  /* 0x0000001d43037c23 */ /* 0x000fe40008000020 */
[----:B------:R-:W-:-:S13]  /*4e20*/  ISETP.LT.AND P0, PT, R2, UR26, P0 ;  /* 0x0000001a02007c0c */ /* 0x000fda0008701270 */
[----:B------:R-:W-:Y:S01]  /*4e30*/  @P0 STG.E desc[UR18][R34.64+0x100], R3 ;  /* 0x0001000322000986 */ /* 0x000fe2000c101912 */
[----:B------:R-:W-:-:S04]  /*4e40*/  ISETP.NE.AND P0, PT, R73, RZ, PT ;  /* 0x000000ff4900720c */ /* 0x000fc80003f05270 */
[----:B------:R-:W-:Y:S01]  /*4e50*/  ISETP.LT.AND P0, PT, R2, UR26, P0 ;  /* 0x0000001a02007c0c */ /* 0x000fe20008701270 */
[----:B------:R-:W-:-:S12]  /*4e60*/  VIADD R2, R70, 0x3 ;  /* 0x0000000346027836 */ /* 0x000fd80000000000 */
        /* <DEDUP_REMOVED lines=9> */
[----:B0-----:R-:W-:Y:S01]  /*4f00*/  IADD3 R4, P0, PT, R30, UR8, RZ ;  /* 0x000000081e047c10 */ /* 0x001fe2000ff1e0ff */
[----:B-1----:R-:W-:-:S03]  /*4f10*/  VIADD R0, R70, 0xb ;  /* 0x0000000b46007836 */ /* 0x002fc60000000000 */
        /* <DEDUP_REMOVED lines=20> */
[----:B0-----:R-:W0:Y:S04]  /*5060*/  LDS R4, [R89+UR22+0x80] ;  /* 0x0000801659047984 */ /* 0x001e280008000800 */
        /* <DEDUP_REMOVED lines=12> */
[----:B------:R1:W-:Y:S01]  /*5130*/  @P0 STG.E desc[UR18][R94.64+0x80], R7 ;  /* 0x000080075e000986 */ /* 0x0003e2000c101912 */
[----:B------:R-:W-:-:S04]  /*5140*/  ISETP.NE.AND P0, PT, R72, RZ, PT ;  /* 0x000000ff4800720c */ /* 0x000fc80003f05270 */
[----:B------:R-:W-:Y:S01]  /*5150*/  ISETP.LT.AND P0, PT, R2, UR26, P0 ;  /* 0x0000001a02007c0c */ /* 0x000fe20008701270 */
[----:B----4-:R-:W-:-:S12]  /*5160*/  FFMA R5, R86, UR29, R5 ;  /* 0x0000001d56057c23 */ /* 0x010fd80008000005 */
[----:B------:R-:W-:Y:S01]  /*5170*/  @P0 STG.E desc[UR18][R94.64+0x100], R5 ;  /* 0x000100055e000986 */ /* 0x000fe2000c101912 */
[----:B------:R-:W-:-:S03]  /*5180*/  ISETP.NE.AND P0, PT, R73, RZ, PT ;  /* 0x000000ff4900720c */ /* 0x000fc60003f05270 */
[----:B------:R-:W2:Y:S01]  /*5190*/  LDS R5, [R89+UR22+0x608] ;  /* 0x0006081659057984 */ /* 0x000ea20008000800 */
[----:B------:R-:W-:-:S03]  /*51a0*/  ISETP.LT.AND P0, PT, R2, UR26, P0 ;  /* 0x0000001a02007c0c */ /* 0x000fc60008701270 */
[----:B------:R-:W3:Y:S01]  /*51b0*/  LDS R2, [R89+UR22+0x588] ;  /* 0x0005881659027984 */ /* 0x000ee20008000800 */
[----:B0-----:R-:W-:-:S04]  /*51c0*/  FMUL R4, R4, UR25 ;  /* 0x0000001904047c20 */ /* 0x001fc80008400000 */
[----:B-----5:R-:W-:Y:S02]  /*51d0*/  FFMA R3, R85, UR29, R4 ;  /* 0x0000001d55037c23 */ /* 0x020fe40008000004 */
[----:B------:R-:W0:Y:S01]  /*51e0*/  LDS R4, [R89+UR22+0x508] ;  /* 0x0005081659047984 */ /* 0x000e220008000800 */
[----:B------:R-:W-:-:S03]  /*51f0*/  FFMA R25, R84, UR29, R25 ;  /* 0x0000001d54197c23 */ /* 0x000fc60008000019 */
[----:B------:R4:W-:Y:S01]  /*5200*/  @P0 STG.E desc[UR18][R94.64+0x180], R3 ;  /* 0x000180035e000986 */ /* 0x0009e2000c101912 */
[----:B------:R-:W-:-:S04]  /*5210*/  IADD3 R6, P0, PT, R34, UR4, RZ ;  /* 0x0000000422067c10 */ /* 0x000fc8000ff1e0ff */
[----:B-1----:R-:W-:Y:S02]  /*5220*/  IADD3.X R7, PT, PT, R35, UR5, RZ, P0, !PT ;  /* 0x0000000523077c10 */ /* 0x002fe400087fe4ff */
[----:B------:R-:W-:Y:S01]  /*5230*/  ISETP.LT.AND P0, PT, R0, UR26, P3 ;  /* 0x0000001a00007c0c */ /* 0x000fe20009f01270 */
[----:B--2---:R-:W-:-:S12]  /*5240*/  FMUL R5, R5, UR25 ;  /* 0x0000001905057c20 */ /* 0x004fd80008400000 */
[----:B------:R-:W-:Y:S01]  /*5250*/  @P0 STG.E desc[UR18][R6.64], R25 ;  /* 0x0000001906000986 */ /* 0x000fe2000c101912 */
[----:B------:R-:W-:Y:S01]  /*5260*/  ISETP.LT.AND P0, PT, R0, UR26, P4 ;  /* 0x0000001a00007c0c */ /* 0x000fe2000a701270 */
[----:B---3--:R-:W-:-:S04]  /*5270*/  FMUL R2, R2, UR25 ;  /* 0x0000001902027c20 */ /* 0x008fc80008400000 */
[----:B----4-:R-:W-:Y:S01]  /*5280*/  FFMA R3, R67, UR29, R2 ;  /* 0x0000001d43037c23 */ /* 0x010fe20008000002 */
[----:B0-----:R-:W-:Y:S01]  /*5290*/  FMUL R4, R4, UR25 ;  /* 0x0000001904047c20 */ /* 0x001fe20008400000 */
[----:B------:R-:W-:-:S03]  /*52a0*/  FFMA R2, R66, UR29, R5 ;  /* 0x0000001d42027c23 */ /* 0x000fc60008000005 */
[----:B------:R-:W-:-:S05]  /*52b0*/  FFMA R4, R75, UR29, R4 ;  /* 0x0000001d4b047c23 */ /* 0x000fca0008000004 */
[----:B------:R-:W-:Y:S01]  /*52c0*/  @P0 STG.E desc[UR18][R6.64+0x80], R4 ;  /* 0x0000800406000986 */ /* 0x000fe2000c101912 */
[----:B------:R-:W-:-:S04]  /*52d0*/  ISETP.NE.AND P0, PT, R72, RZ, PT ;  /* 0x000000ff4800720c */ /* 0x000fc80003f05270 */
        /* <DEDUP_REMOVED lines=39> */
[----:B0-----:R-:W-:Y:S01]  /*5550*/  FMUL R7, R7, UR25 ;  /* 0x0000001907077c20 */ /* 0x001fe20008400000 */
[----:B-1----:R-:W-:Y:S01]  /*5560*/  FMUL R6, R6, UR25 ;  /* 0x0000001906067c20 */ /* 0x002fe20008400000 */
[----:B------:R-:W-:-:S02]  /*5570*/  FMUL R11, R11, UR25 ;  /* 0x000000190b0b7c20 */ /* 0x000fc40008400000 */
        /* <DEDUP_REMOVED lines=9> */
[----:B----4-:R-:W-:-:S12]  /*5610*/  FFMA R11, R86, UR29, R11 ;  /* 0x0000001d560b7c23 */ /* 0x010fd8000800000b */
[----:B------:R-:W-:Y:S01]  /*5620*/  @P0 STG.E desc[UR18][R100.64+0x100], R11 ;  /* 0x0001000b64000986 */ /* 0x000fe2000c101912 */
[----:B------:R-:W-:-:S04]  /*5630*/  ISETP.NE.AND P0, PT, R73, RZ, PT ;  /* 0x000000ff4900720c */ /* 0x000fc80003f05270 */
[----:B------:R-:W-:Y:S02]  /*5640*/  ISETP.LT.AND P0, PT, R0, UR26, P0 ;  /* 0x0000001a00007c0c */ /* 0x000fe40008701270 */
[----:B------:R-:W2:Y:S01]  /*5650*/  LDS R0, [R89+UR22+0x508] ;  /* 0x0005081659007984 */ /* 0x000ea20008000800 */
[----:B0-----:R-:W-:-:S04]  /*5660*/  FMUL R6, R6, UR25 ;  /* 0x0000001906067c20 */ /* 0x001fc80008400000 */
[----:B-----5:R-:W-:Y:S01]  /*5670*/  FFMA R7, R85, UR29, R6 ;  /* 0x0000001d55077c23 */ /* 0x020fe20008000006 */
[----:B-1----:R-:W-:-:S05]  /*5680*/  FMUL R3, R3, UR25 ;  /* 0x0000001903037c20 */ /* 0x002fca0008400000 */
[----:B------:R-:W-:Y:S01]  /*5690*/  @P0 STG.E desc[UR18][R100.64+0x180], R7 ;  /* 0x0001800764000986 */ /* 0x000fe2000c101912 */
[----:B------:R-:W-:Y:S01]  /*56a0*/  IADD3 R8, P0, PT, R100, UR6, RZ ;  /* 0x0000000664087c10 */ /* 0x000fe2000ff1e0ff */
[----:B------:R-:W-:Y:S02]  /*56b0*/  FFMA R6, R84, UR29, R3 ;  /* 0x0000001d54067c23 */ /* 0x000fe40008000003 */
[----:B------:R-:W0:Y:S01]  /*56c0*/  LDS R7, [R89+UR22+0x608] ;  /* 0x0006081659077984 */ /* 0x000e220008000800 */
[----:B------:R-:W-:Y:S02]  /*56d0*/  IADD3.X R9, PT, PT, R101, UR7, RZ, P0, !PT ;  /* 0x0000000765097c10 */ /* 0x000fe400087fe4ff */
[----:B------:R-:W-:Y:S01]  /*56e0*/  ISETP.LT.AND P0, PT, R2, UR26, P3 ;  /* 0x0000001a02007c0c */ /* 0x000fe20009f01270 */
[----:B--2---:R-:W-:-:S12]  /*56f0*/  FMUL R0, R0, UR25 ;  /* 0x0000001900007c20 */ /* 0x004fd80008400000 */
[----:B------:R-:W-:Y:S01]  /*5700*/  @P0 STG.E desc[UR18][R8.64], R6 ;  /* 0x0000000608000986 */ /* 0x000fe2000c101912 */
[----:B------:R-:W-:Y:S01]  /*5710*/  ISETP.LT.AND P0, PT, R2, UR26, P4 ;  /* 0x0000001a02007c0c */ /* 0x000fe2000a701270 */
[----:B------:R-:W-:Y:S02]  /*5720*/  FFMA R3, R75, UR29, R0 ;  /* 0x0000001d4b037c23 */ /* 0x000fe40008000000 */
[----:B------:R-:W1:Y:S10]  /*5730*/  LDS R0, [R89+UR22+0x588] ;  /* 0x0005881659007984 */ /* 0x000e740008000800 */
[----:B------:R-:W-:Y:S01]  /*5740*/  @P0 STG.E desc[UR18][R8.64+0x80], R3 ;  /* 0x0000800308000986 */ /* 0x000fe2000c101912 */
[----:B------:R-:W-:-:S04]  /*5750*/  ISETP.NE.AND P0, PT, R72, RZ, PT ;  /* 0x000000ff4800720c */ /* 0x000fc80003f05270 */
[----:B------:R-:W-:Y:S01]  /*5760*/  ISETP.LT.AND P0, PT, R2, UR26, P0 ;  /* 0x0000001a02007c0c */ /* 0x000fe20008701270 */
[----:B0-----:R-:W-:-:S04]  /*5770*/  FMUL R7, R7, UR25 ;  /* 0x0000001907077c20 */ /* 0x001fc80008400000 */
[----:B------:R-:W-:Y:S01]  /*5780*/  FFMA R7, R66, UR29, R7 ;  /* 0x0000001d42077c23 */ /* 0x000fe20008000007 */
[----:B-1----:R-:W-:-:S04]  /*5790*/  FMUL R0, R0, UR25 ;  /* 0x0000001900007c20 */ /* 0x002fc80008400000 */
[----:B------:R-:W-:-:S05]  /*57a0*/  FFMA R0, R67, UR29, R0 ;  /* 0x0000001d43007c23 */ /* 0x000fca0008000000 */
[----:B------:R0:W-:Y:S01]  /*57b0*/  @P0 STG.E desc[UR18][R8.64+0x100], R0 ;  /* 0x0001000008000986 */ /* 0x0001e2000c101912 */
[----:B------:R-:W-:-:S04]  /*57c0*/  IADD3 R26, P0, PT, R92, UR8, RZ ;  /* 0x000000085c1a7c10 */ /* 0x000fc8000ff1e0ff */
[----:B------:R-:W-:Y:S02]  /*57d0*/  IADD3.X R27, PT, PT, R93, UR9, RZ, P0, !PT ;  /* 0x000000095d1b7c10 */ /* 0x000fe400087fe4ff */
        /* <DEDUP_REMOVED lines=24> */
[----:B------:R-:W-:-:S04]  /*5960*/  IADD3 R6, P0, PT, R100, UR4, RZ ;  /* 0x0000000464067c10 */ /* 0x000fc8000ff1e0ff */
[----:B-1----:R-:W-:Y:S02]  /*5970*/  IADD3.X R7, PT, PT, R101, UR5, RZ, P0, !PT ;  /* 0x0000000565077c10 */ /* 0x002fe400087fe4ff */
        /* <DEDUP_REMOVED lines=12> */
[----:B------:R-:W1:Y:S01]  /*5a40*/  LDS R10, [R89+UR22+0x180] ;  /* 0x00018016590a7984 */ /* 0x000e620008000800 */
[----:B0-----:R-:W-:-:S03]  /*5a50*/  FMUL R24, R11, UR25 ;  /* 0x000000190b187c20 */ /* 0x001fc60008400000 */
[----:B------:R-:W0:Y:S01]  /*5a60*/  LDS R11, [R89+UR22+0x100] ;  /* 0x00010016590b7984 */ /* 0x000e220008000800 */
[----:B-1----:R-:W-:Y:S01]  /*5a70*/  FMUL R3, R3, UR25 ;  /* 0x0000001903037c20 */ /* 0x002fe20008400000 */
[----:B------:R-:W-:Y:S01]  /*5a80*/  FMUL R10, R10, UR25 ;  /* 0x000000190a0a7c20 */ /* 0x000fe20008400000 */
[----:B0-----:R-:W-:Y:S02]  /*5a90*/  FMUL R11, R11, UR25 ;  /* 0x000000190b0b7c20 */ /* 0x001fe40008400000 */
[----:B--2---:R-:W-:-:S05]  /*5aa0*/  FFMA R3, R88, UR29, R3 ;  /* 0x0000001d58037c23 */ /* 0x004fca0008000003 */
[----:B------:R5:W-:Y:S01]  /*5ab0*/  @P0 STG.E desc[UR18][R6.64], R3 ;  /* 0x0000000306000986 */ /* 0x000be2000c101912 */
[----:B------:R-:W-:Y:S01]  /*5ac0*/  ISETP.LT.AND P0, PT, R2, UR26, P4 ;  /* 0x0000001a02007c0c */ /* 0x000fe2000a701270 */
[----:B---3--:R-:W-:-:S12]  /*5ad0*/  FFMA R21, R87, UR29, R24 ;  /* 0x0000001d57157c23 */ /* 0x008fd80008000018 */
[----:B------:R-:W-:Y:S01]  /*5ae0*/  @P0 STG.E desc[UR18][R6.64+0x80], R21 ;  /* 0x0000801506000986 */ /* 0x000fe2000c101912 */
[----:B------:R-:W-:-:S04]  /*5af0*/  ISETP.NE.AND P0, PT, R72, RZ, PT ;  /* 0x000000ff4800720c */ /* 0x000fc80003f05270 */
[----:B------:R-:W-:Y:S01]  /*5b00*/  ISETP.LT.AND P0, PT, R2, UR26, P0 ;  /* 0x0000001a02007c0c */ /* 0x000fe20008701270 */
[----:B----4-:R-:W-:-:S12]  /*5b10*/  FFMA R11, R86, UR29, R11 ;  /* 0x0000001d560b7c23 */ /* 0x010fd8000800000b */
[----:B------:R-:W-:Y:S01]  /*5b20*/  @P0 STG.E desc[UR18][R6.64+0x100], R11 ;  /* 0x0001000b06000986 */ /* 0x000fe2000c101912 */
[----:B------:R-:W-:-:S04]  /*5b30*/  ISETP.NE.AND P0, PT, R73, RZ, PT ;  /* 0x000000ff4900720c */ /* 0x000fc80003f05270 */
[----:B------:R-:W-:Y:S01]  /*5b40*/  ISETP.LT.AND P0, PT, R2, UR26, P0 ;  /* 0x0000001a02007c0c */ /* 0x000fe20008701270 */
[----:B-----5:R-:W-:Y:S01]  /*5b50*/  FFMA R3, R85, UR29, R10 ;  /* 0x0000001d55037c23 */ /* 0x020fe2000800000a */
[----:B------:R-:W0:Y:S11]  /*5b60*/  LDS R2, [R89+UR22+0x588] ;  /* 0x0005881659027984 */ /* 0x000e360008000800 */
[----:B------:R-:W-:Y:S01]  /*5b70*/  @P0 STG.E desc[UR18][R6.64+0x180], R3 ;  /* 0x0001800306000986 */ /* 0x000fe2000c101912 */
[----:B------:R-:W-:-:S03]  /*5b80*/  IADD3 R22, P0, PT, R8, UR4, RZ ;  /* 0x0000000408167c10 */ /* 0x000fc6000ff1e0ff */
[----:B------:R-:W1:Y:S01]  /*5b90*/  LDS R8, [R89+UR22+0x508] ;  /* 0x0005081659087984 */ /* 0x000e620008000800 */
[----:B------:R-:W-:Y:S02]  /*5ba0*/  IADD3.X R23, PT, PT, R9, UR5, RZ, P0, !PT ;  /* 0x0000000509177c10 */ /* 0x000fe400087fe4ff */
[----:B------:R-:W-:Y:S01]  /*5bb0*/  ISETP.LT.AND P0, PT, R0, UR26, P3 ;  /* 0x0000001a00007c0c */ /* 0x000fe20009f01270 */
[----:B------:R-:W2:Y:S04]  /*5bc0*/  LDS R9, [R89+UR22+0x488] ;  /* 0x0004881659097984 */ /* 0x000ea80008000800 */
[----:B------:R-:W3:Y:S01]  /*5bd0*/  LDS R3, [R89+UR22+0x608] ;  /* 0x0006081659037984 */ /* 0x000ee20008000800 */
[----:B0-----:R-:W-:-:S04]  /*5be0*/  FMUL R2, R2, UR25 ;  /* 0x0000001902027c20 */ /* 0x001fc80008400000 */
[----:B------:R-:W-:Y:S01]  /*5bf0*/  FFMA R2, R67, UR29, R2 ;  /* 0x0000001d43027c23 */ /* 0x000fe20008000002 */
[----:B-1----:R-:W-:Y:S01]  /*5c00*/  FMUL R8, R8, UR25 ;  /* 0x0000001908087c20 */ /* 0x002fe20008400000 */
[----:B--2---:R-:W-:-:S03]  /*5c10*/  FMUL R9, R9, UR25 ;  /* 0x0000001909097c20 */ /* 0x004fc60008400000 */
[----:B------:R-:W-:Y:S01]  /*5c20*/  FFMA R8, R75, UR29, R8 ;  /* 0x0000001d4b087c23 */ /* 0x000fe20008000008 */
[----:B------:R-:W-:Y:S01]  /*5c30*/  FFMA R9, R84, UR29, R9 ;  /* 0x0000001d54097c23 */ /* 0x000fe20008000009 */
[----:B---3--:R-:W-:-:S04]  /*5c40*/  FMUL R3, R3, UR25 ;  /* 0x0000001903037c20 */ /* 0x008fc80008400000 */
[----:B------:R-:W-:Y:S01]  /*5c50*/  @P0 STG.E desc[UR18][R22.64], R9 ;  /* 0x0000000916000986 */ /* 0x000fe2000c101912 */
[----:B------:R-:W-:Y:S01]  /*5c60*/  ISETP.LT.AND P0, PT, R0, UR26, P4 ;  /* 0x0000001a00007c0c */ /* 0x000fe2000a701270 */
[----:B------:R-:W-:-:S12]  /*5c70*/  FFMA R3, R66, UR29, R3 ;  /* 0x0000001d42037c23 */ /* 0x000fd80008000003 */
[----:B------:R-:W-:Y:S01]  /*5c80*/  @P0 STG.E desc[UR18][R22.64+0x80], R8 ;  /* 0x0000800816000986 */ /* 0x000fe2000c101912 */
[----:B------:R-:W-:-:S04]  /*5c90*/  ISETP.NE.AND P0, PT, R72, RZ, PT ;  /* 0x000000ff4800720c */ /* 0x000fc80003f05270 */
[----:B------:R-:W-:-:S13]  /*5ca0*/  ISETP.LT.AND P0, PT, R0, UR26, P0 ;  /* 0x0000001a00007c0c */ /* 0x000fda0008701270 */
[----:B------:R0:W-:Y:S01]  /*5cb0*/  @P0 STG.E desc[UR18][R22.64+0x100], R2 ;  /* 0x0001000216000986 */ /* 0x0001e2000c101912 */
[----:B------:R-:W-:-:S04]  /*5cc0*/  IADD3 R10, P0, PT, R26, UR8, RZ ;  /* 0x000000081a0a7c10 */ /* 0x000fc8000ff1e0ff */
[----:B------:R-:W-:Y:S02]  /*5cd0*/  IADD3.X R11, PT, PT, R27, UR9, RZ, P0, !PT ;  /* 0x000000091b0b7c10 */ /* 0x000fe400087fe4ff */
[----:B------:R-:W-:-:S04]  /*5ce0*/  ISETP.NE.AND P0, PT, R73, RZ, PT ;  /* 0x000000ff4900720c */ /* 0x000fc80003f05270 */
[----:B------:R-:W-:Y:S01]  /*5cf0*/  ISETP.LT.AND P0, PT, R0, UR26, P0 ;  /* 0x0000001a00007c0c */ /* 0x000fe20008701270 */
[----:B------:R-:W-:-:S12]  /*5d00*/  VIADD R0, R70, 0x12 ;  /* 0x0000001246007836 */ /* 0x000fd80000000000 */
        /* <DEDUP_REMOVED lines=9> */
[----:B------:R-:W-:-:S13]  /*5da0*/  ISETP.LT.AND P0, PT, R0, UR26, P2 ;  /* 0x0000001a00007c0c */ /* 0x000fda0009701270 */
[----:B------:R-:W5:Y:S01]  /*5db0*/  @P0 LDG.E.LTC128B R85, desc[UR18][R10.64+0x180] ;  /* 0x000180120a550981 */ /* 0x000f62000c1e1920 */
[----:B0-----:R-:W-:-:S05]  /*5dc0*/  VIADD R2, R70, 0x1a ;  /* 0x0000001a46027836 */ /* 0x001fca0000000000 */
        /* <DEDUP_REMOVED lines=10> */
[----:B------:R-:W-:Y:S02]  /*5e70*/  IADD3.X R7, PT, PT, R7, UR5, RZ, P0, !PT ;  /* 0x0000000507077c10 */ /* 0x000fe400087fe4ff */
        /* <DEDUP_REMOVED lines=28> */
[----:B------:R-:W-:-:S04]  /*6040*/  ISETP.NE.AND P0, PT, R73, RZ, PT ;  /* 0x000000ff4900720c */ /* 0x000fc80003f05270 */
[----:B------:R-:W-:Y:S02]  /*6050*/  ISETP.LT.AND P0, PT, R0, UR26, P0 ;  /* 0x0000001a00007c0c */ /* 0x000fe40008701270 */
[----:B------:R-:W1:Y:S01]  /*6060*/  LDS R0, [R89+UR22+0x588] ;  /* 0x0005881659007984 */ /* 0x000e620008000800 */
[----:B0-----:R-:W-:-:S04]  /*6070*/  FMUL R8, R8, UR25 ;  /* 0x0000001908087c20 */ /* 0x001fc80008400000 */
[----:B-----5:R-:W-:Y:S02]  /*6080*/  FFMA R3, R85, UR29, R8 ;  /* 0x0000001d55037c23 */ /* 0x020fe40008000008 */
[----:B------:R-:W0:Y:S04]  /*6090*/  LDS R8, [R89+UR22+0x508] ;  /* 0x0005081659087984 */ /* 0x000e280008000800 */
[----:B------:R-:W-:Y:S01]  /*60a0*/  @P0 STG.E desc[UR18][R6.64+0x180], R3 ;  /* 0x0001800306000986 */ /* 0x000fe2000c101912 */
[----:B------:R-:W-:Y:S01]  /*60b0*/  IADD3 R16, P0, PT, R22, UR4, RZ ;  /* 0x0000000416107c10 */ /* 0x000fe2000ff1e0ff */
[----:B------:R-:W-:Y:S02]  /*60c0*/  FFMA R12, R84, UR29, R13 ;  /* 0x0000001d540c7c23 */ /* 0x000fe4000800000d */
[----:B------:R-:W2:Y:S01]  /*60d0*/  LDS R3, [R89+UR22+0x608] ;  /* 0x0006081659037984 */ /* 0x000ea20008000800 */
[----:B------:R-:W-:-:S02]  /*60e0*/  IADD3.X R17, PT, PT, R23, UR5, RZ, P0, !PT ;  /* 0x0000000517117c10 */ /* 0x000fc400087fe4ff */
[----:B------:R-:W-:Y:S01]  /*60f0*/  ISETP.LT.AND P0, PT, R2, UR26, P3 ;  /* 0x0000001a02007c0c */ /* 0x000fe20009f01270 */
[----:B-1----:R-:W-:-:S12]  /*6100*/  FMUL R0, R0, UR25 ;  /* 0x0000001900007c20 */ /* 0x002fd80008400000 */
[----:B------:R1:W-:Y:S01]  /*6110*/  @P0 STG.E desc[UR18][R16.64], R12 ;  /* 0x0000000c10000986 */ /* 0x0003e2000c101912 */
[----:B------:R-:W-:Y:S01]  /*6120*/  ISETP.LT.AND P0, PT, R2, UR26, P4 ;  /* 0x0000001a02007c0c */ /* 0x000fe2000a701270 */
[----:B------:R-:W-:Y:S01]  /*6130*/  FFMA R0, R67, UR29, R0 ;  /* 0x0000001d43007c23 */ /* 0x000fe20008000000 */
[----:B0-----:R-:W-:-:S04]  /*6140*/  FMUL R8, R8, UR25 ;  /* 0x0000001908087c20 */ /* 0x001fc80008400000 */
[----:B------:R-:W-:Y:S01]  /*6150*/  FFMA R8, R75, UR29, R8 ;  /* 0x0000001d4b087c23 */ /* 0x000fe20008000008 */
[----:B--2---:R-:W-:-:S06]  /*6160*/  FMUL R3, R3, UR25 ;  /* 0x0000001903037c20 */ /* 0x004fcc0008400000 */
[----:B------:R-:W-:Y:S01]  /*6170*/  @P0 STG.E desc[UR18][R16.64+0x80], R8 ;  /* 0x0000800810000986 */ /* 0x000fe2000c101912 */
[----:B------:R-:W-:Y:S01]  /*6180*/  ISETP.NE.AND P0, PT, R72, RZ, PT ;  /* 0x000000ff4800720c */ /* 0x000fe20003f05270 */
[----:B------:R-:W-:-:S03]  /*6190*/  FFMA R3, R66, UR29, R3 ;  /* 0x0000001d42037c23 */ /* 0x000fc60008000003 */
[----:B------:R-:W-:-:S13]  /*61a0*/  ISETP.LT.AND P0, PT, R2, UR26, P0 ;  /* 0x0000001a02007c0c */ /* 0x000fda0008701270 */
[----:B------:R-:W-:Y:S01]  /*61b0*/  @P0 STG.E desc[UR18][R16.64+0x100], R0 ;  /* 0x0001000010000986 */ /* 0x000fe2000c101912 */
        /* <DEDUP_REMOVED lines=12> */
[----:B------:R-:W-:Y:S01]  /*6280*/  ISETP.LT.AND P0, PT, R2, UR26, P2 ;  /* 0x0000001a02007c0c */ /* 0x000fe20009701270 */
[----:B------:R-:W-:-:S12]  /*6290*/  VIADD R70, R70, 0x1b ;  /* 0x0000001b46467836 */ /* 0x000fd80000000000 */
[----:B------:R0:W5:Y:S01]  /*62a0*/  @P0 LDG.E.LTC128B R85, desc[UR18][R10.64+0x180] ;  /* 0x000180120a550981 */ /* 0x000162000c1e1920 */
[----:B------:R-:W-:-:S04]  /*62b0*/  IADD3 R4, P0, PT, R4, UR8, RZ ;  /* 0x0000000804047c10 */ /* 0x000fc8000ff1e0ff */
[----:B------:R-:W-:Y:S02]  /*62c0*/  IADD3.X R5, PT, PT, R5, UR9, RZ, P0, !PT ;  /* 0x0000000905057c10 */ /* 0x000fe400087fe4ff */
[----:B------:R-:W-:Y:S02]  /*62d0*/  ISETP.LT.AND P0, PT, R70, UR26, P5 ;  /* 0x0000001a46007c0c */ /* 0x000fe4000af01270 */
[----:B------:R-:W-:Y:S02]  /*62e0*/  ISETP.NE.AND P5, PT, R74, RZ, PT ;  /* 0x000000ff4a00720c */ /* 0x000fe40003fa5270 */
[----:B------:R-:W-:-:S09]  /*62f0*/  ISETP.LT.AND P1, PT, R70, UR26, P6 ;  /* 0x0000001a46007c0c */ /* 0x000fd2000b721270 */
[----:B------:R-:W5:Y:S01]  /*6300*/  @P0 LDG.E.LTC128B R84, desc[UR18][R4.64] ;  /* 0x0000001204540981 */ /* 0x000f62000c1e1920 */
[----:B------:R-:W-:Y:S02]  /*6310*/  ISETP.LT.AND P0, PT, R70, UR26, P5 ;  /* 0x0000001a46007c0c */ /* 0x000fe4000af01270 */
[----:B------:R-:W-:Y:S01]  /*6320*/  ISETP.NE.AND P6, PT, R72, RZ, PT ;  /* 0x000000ff4800720c */ /* 0x000fe20003fc5270 */
[----:B------:R-:W5:Y:S10]  /*6330*/  @P1 LDG.E.LTC128B R75, desc[UR18][R4.64+0x80] ;  /* 0x00008012044b1981 */ /* 0x000f74000c1e1920 */
[----:B------:R-:W5:Y:S01]  /*6340*/  @P0 LDG.E.LTC128B R67, desc[UR18][R4.64+0x100] ;  /* 0x0001001204430981 */ /* 0x000f62000c1e1920 */
[----:B------:R-:W-:-:S02]  /*6350*/  ISETP.LT.AND P0, PT, R70, UR26, P2 ;  /* 0x0000001a46007c0c */ /* 0x000fc40009701270 */
[----:B------:R-:W-:-:S11]  /*6360*/  ISETP.NE.AND P5, PT, R73, RZ, PT ;  /* 0x000000ff4900720c */ /* 0x000fd60003fa5270 */
[----:B------:R0:W5:Y:S01]  /*6370*/  @P0 LDG.E.LTC128B R66, desc[UR18][R4.64+0x180] ;  /* 0x0001801204420981 */ /* 0x000162000c1e1920 */
[----:B------:R-:W-:Y:S01]  /*6380*/  BAR.SYNC.DEFER_BLOCKING 0x0 ;  /* 0x0000000000007b1d */ /* 0x000fe20000010000 */
[----:B-1----:R-:W-:Y:S02]  /*6390*/  IADD3 R12, P0, PT, R6, UR4, RZ ;  /* 0x00000004060c7c10 */ /* 0x002fe4000ff1e0ff */
[C---:B------:R-:W-:Y:S02]  /*63a0*/  ISETP.LT.AND P2, PT, R2.reuse, UR26, P3 ;  /* 0x0000001a02007c0c */ /* 0x040fe40009f41270 */
[----:B------:R-:W-:Y:S02]  /*63b0*/  IADD3.X R13, PT, PT, R7, UR5, RZ, P0, !PT ;  /* 0x00000005070d7c10 */ /* 0x000fe400087fe4ff */
[C---:B------:R-:W-:Y:S02]  /*63c0*/  ISETP.LT.AND P1, PT, R2.reuse, UR26, P4 ;  /* 0x0000001a02007c0c */ /* 0x040fe4000a721270 */
[----:B------:R-:W-:-:S02]  /*63d0*/  ISETP.LT.AND P0, PT, R2, UR26, P6 ;  /* 0x0000001a02007c0c */ /* 0x000fc4000b701270 */
        /* <DEDUP_REMOVED lines=12> */
[----:B------:R-:W1:Y:S04]  /*64a0*/  LDS R9, [R89+UR22+0x80] ;  /* 0x0000801659097984 */ /* 0x000e680008000800 */
[----:B------:R-:W1:Y:S04]  /*64b0*/  LDS R8, [R89+UR22+0x100] ;  /* 0x0001001659087984 */ /* 0x000e680008000800 */
[----:B------:R-:W1:Y:S04]  /*64c0*/  LDS R5, [R89+UR22+0x180] ;  /* 0x0001801659057984 */ /* 0x000e680008000800 */
[----:B------:R-:W1:Y:S04]  /*64d0*/  LDS R4, [R89+UR22+0x488] ;  /* 0x0004881659047984 */ /* 0x000e680008000800 */
[----:B------:R-:W1:Y:S04]  /*64e0*/  LDS R3, [R89+UR22+0x508] ;  /* 0x0005081659037984 */ /* 0x000e680008000800 */
[----:B------:R-:W1:Y:S04]  /*64f0*/  LDS R0, [R89+UR22+0x588] ;  /* 0x0005881659007984 */ /* 0x000e680008000800 */
[----:B------:R-:W1:Y:S01]  /*6500*/  LDS R6, [R89+UR22+0x608] ;  /* 0x0006081659067984 */ /* 0x000e620008000800 */
[----:B0-----:R-:W-:Y:S01]  /*6510*/  FMUL R7, R10, UR25 ;  /* 0x000000190a077c20 */ /* 0x001fe20008400000 */
[----:B-1----:R-:W-:Y:S01]  /*6520*/  FMUL R10, R9, UR25 ;  /* 0x00000019090a7c20 */ /* 0x002fe20008400000 */
[----:B------:R-:W-:Y:S01]  /*6530*/  FMUL R9, R8, UR25 ;  /* 0x0000001908097c20 */ /* 0x000fe20008400000 */
[----:B------:R-:W-:Y:S01]  /*6540*/  FMUL R8, R5, UR25 ;  /* 0x0000001905087c20 */ /* 0x000fe20008400000 */
[----:B------:R-:W-:Y:S01]  /*6550*/  FMUL R5, R4, UR25 ;  /* 0x0000001904057c20 */ /* 0x000fe20008400000 */
[----:B------:R-:W-:Y:S01]  /*6560*/  FMUL R2, R3, UR25 ;  /* 0x0000001903027c20 */ /* 0x000fe20008400000 */
[----:B------:R-:W-:Y:S01]  /*6570*/  FMUL R0, R0, UR25 ;  /* 0x0000001900007c20 */ /* 0x000fe20008400000 */
[----:B------:R-:W-:Y:S01]  /*6580*/  FMUL R3, R6, UR25 ;  /* 0x0000001906037c20 */ /* 0x000fe20008400000 */
[----:B--2---:R-:W-:-:S05]  /*6590*/  FFMA R7, R88, UR29, R7 ;  /* 0x0000001d58077c23 */ /* 0x004fca0008000007 */
[----:B------:R0:W-:Y:S01]  /*65a0*/  @P2 STG.E desc[UR18][R12.64], R7 ;  /* 0x000000070c002986 */ /* 0x0001e2000c101912 */
[----:B------:R-:W-:-:S04]  /*65b0*/  ISETP.NE.AND P2, PT, R71, RZ, PT ;  /* 0x000000ff4700720c */ /* 0x000fc80003f45270 */
[----:B------:R-:W-:Y:S01]  /*65c0*/  ISETP.LT.AND P2, PT, R70, UR26, P2 ;  /* 0x0000001a46007c0c */ /* 0x000fe20009741270 */
[----:B---3--:R-:W-:-:S05]  /*65d0*/  FFMA R87, R87, UR29, R10 ;  /* 0x0000001d57577c23 */ /* 0x008fca000800000a */
[----:B------:R0:W-:Y:S01]  /*65e0*/  @P1 STG.E desc[UR18][R12.64+0x80], R87 ;  /* 0x000080570c001986 */ /* 0x0001e2000c101912 */
[----:B------:R-:W-:Y:S01]  /*65f0*/  ISETP.LT.AND P1, PT, R70, UR26, P6 ;  /* 0x0000001a46007c0c */ /* 0x000fe2000b721270 */
[----:B----4-:R-:W-:-:S05]  /*6600*/  FFMA R9, R86, UR29, R9 ;  /* 0x0000001d56097c23 */ /* 0x010fca0008000009 */
[----:B------:R0:W-:Y:S01]  /*6610*/  @P0 STG.E desc[UR18][R12.64+0x100], R9 ;  /* 0x000100090c000986 */ /* 0x0001e2000c101912 */
[----:B------:R-:W-:-:S04]  /*6620*/  IADD3 R10, P0, PT, R16, UR4, RZ ;  /* 0x00000004100a7c10 */ /* 0x000fc8000ff1e0ff */
[----:B------:R-:W-:Y:S02]  /*6630*/  IADD3.X R11, PT, PT, R17, UR5, RZ, P0, !PT ;  /* 0x00000005110b7c10 */ /* 0x000fe400087fe4ff */
[----:B------:R-:W-:Y:S01]  /*6640*/  ISETP.LT.AND P0, PT, R70, UR26, P5 ;  /* 0x0000001a46007c0c */ /* 0x000fe2000af01270 */
[----:B-----5:R-:W-:-:S05]  /*6650*/  FFMA R85, R85, UR29, R8 ;  /* 0x0000001d55557c23 */ /* 0x020fca0008000008 */
[----:B------:R0:W-:Y:S01]  /*6660*/  @P4 STG.E desc[UR18][R12.64+0x180], R85 ;  /* 0x000180550c004986 */ /* 0x0001e2000c101912 */
[----:B------:R-:W-:Y:S01]  /*6670*/  FFMA R5, R84, UR29, R5 ;  /* 0x0000001d54057c23 */ /* 0x000fe20008000005 */
[----:B------:R-:W-:-:S04]  /*6680*/  FFMA R75, R75, UR29, R2 ;  /* 0x0000001d4b4b7c23 */ /* 0x000fc80008000002 */
[----:B------:R0:W-:Y:S04]  /*6690*/  @P3 STG.E desc[UR18][R10.64], R5 ;  /* 0x000000050a003986 */ /* 0x0001e8000c101912 */
[----:B------:R0:W-:Y:S01]  /*66a0*/  @P2 STG.E desc[UR18][R10.64+0x80], R75 ;  /* 0x0000804b0a002986 */ /* 0x0001e2000c101912 */
[----:B------:R-:W-:-:S05]  /*66b0*/  FFMA R67, R67, UR29, R0 ;  /* 0x0000001d43437c23 */ /* 0x000fca0008000000 */
[----:B------:R0:W-:Y:S01]  /*66c0*/  @P1 STG.E desc[UR18][R10.64+0x100], R67 ;  /* 0x000100430a001986 */ /* 0x0001e2000c101912 */
[----:B------:R-:W-:Y:S01]  /*66d0*/  FFMA R3, R66, UR29, R3 ;  /* 0x0000001d42037c23 */ /* 0x000fe20008000003 */
[----:B------:R-:W-:Y:S06]  /*66e0*/  @!P0 BRA `(.L_x_23) ;  /* 0x0000001800588947 */ /* 0x000fec0003800000 */
[----:B------:R1:W-:Y:S01]  /*66f0*/  STG.E desc[UR18][R10.64+0x180], R3 ;  /* 0x000180030a007986 */ /* 0x0003e2000c101912 */
[----:B------:R-:W-:Y:S05]  /*6700*/  BRA `(.L_x_23) ;  /* 0x0000001800507947 */ /* 0x000fea0003800000 */
.L_x_22:
        /* <DEDUP_REMOVED lines=8> */
[----:B------:R-:W-:-:S02]  /*6790*/  ISETP.NE.AND P5, PT, R72, RZ, PT ;  /* 0x000000ff4800720c */ /* 0x000fc40003fa5270 */
[----:B------:R-:W-:Y:S01]  /*67a0*/  ISETP.NE.AND P4, PT, R73, RZ, PT ;  /* 0x000000ff4900720c */ /* 0x000fe20003f85270 */
[----:B------:R-:W-:Y:S01]  /*67b0*/  IMAD R65, R65, 0x91, R66 ;  /* 0x0000009141417824 */ /* 0x000fe200078e0242 */
[----:B------:R-:W2:Y:S04]  /*67c0*/  LDCU.64 UR4, c[0x0][0x458] ;  /* 0x00008b00ff0477ac */ /* 0x000ea80008000a00 */
[----:B------:R-:W-:Y:S01]  /*67d0*/  LEA R65, R65, UR22, 0x2 ;  /* 0x0000001641417c11 */ /* 0x000fe2000f8e10ff */
[----:B------:R-:W-:Y:S01]  /*67e0*/  STS [R69], R63 ;  /* 0x0000003f45007388 */ /* 0x000fe20000000800 */
[C---:B0-----:R-:W-:Y:S02]  /*67f0*/  ISETP.LT.AND P1, PT, R70.reuse, UR8, P0 ;  /* 0x0000000846007c0c */ /* 0x041fe40008721270 */
[C---:B------:R-:W-:Y:S01]  /*6800*/  ISETP.LT.AND P0, PT, R70.reuse, UR8, P6 ;  /* 0x0000000846007c0c */ /* 0x040fe2000b701270 */
[----:B------:R-:W-:Y:S01]  /*6810*/  STS [R69+0x4], R61 ;  /* 0x0000043d45007388 */ /* 0x000fe20000000800 */
[----:B------:R-:W-:-:S02]  /*6820*/  ISETP.LT.AND P3, PT, R70, UR8, P5 ;  /* 0x0000000846007c0c */ /* 0x000fc4000af61270 */
[C---:B------:R-:W-:Y:S01]  /*6830*/  ISETP.LT.AND P2, PT, R70.reuse, UR8, P4 ;  /* 0x0000000846007c0c */ /* 0x040fe2000a741270 */
        /* <DEDUP_REMOVED lines=19> */
[----:B------:R-:W-:Y:S01]  /*6970*/  ISETP.NE.AND P1, PT, R67, RZ, PT ;  /* 0x000000ff4300720c */ /* 0x000fe20003f25270 */
[----:B----4-:R-:W-:Y:S02]  /*6980*/  FMUL R77, R77, UR25 ;  /* 0x000000194d4d7c20 */ /* 0x010fe40008400000 */
[----:B------:R-:W-:Y:S01]  /*6990*/  @P0 STG.E desc[UR18][R82.64+0x80], R79 ;  /* 0x0000804f52000986 */ /* 0x000fe2000c101912 */
[----:B------:R-:W-:Y:S02]  /*69a0*/  ISETP.LT.AND P0, PT, R0, UR8, P1 ;  /* 0x0000000800007c0c */ /* 0x000fe40008f01270 */
[----:B-1----:R-:W-:Y:S01]  /*69b0*/  IADD3 R74, P1, PT, R82, UR6, RZ ;  /* 0x00000006524a7c10 */ /* 0x002fe2000ff3e0ff */
[----:B-----5:R-:W-:Y:S01]  /*69c0*/  FMUL R29, R63, UR25 ;  /* 0x000000193f1d7c20 */ /* 0x020fe20008400000 */
[----:B------:R-:W-:Y:S01]  /*69d0*/  @P3 STG.E desc[UR18][R82.64+0x100], R77 ;  /* 0x0001004d52003986 */ /* 0x000fe2000c101912 */
[----:B------:R-:W-:Y:S01]  /*69e0*/  ISETP.NE.AND P3, PT, R67, RZ, PT ;  /* 0x000000ff4300720c */ /* 0x000fe20003f65270 */
[----:B--2---:R-:W-:Y:S01]  /*69f0*/  FMUL R3, R61, UR25 ;  /* 0x000000193d037c20 */ /* 0x004fe20008400000 */
[----:B------:R-:W-:Y:S01]  /*6a00*/  IADD3.X R75, PT, PT, R83, UR7, RZ, P1, !PT ;  /* 0x00000007534b7c10 */ /* 0x000fe20008ffe4ff */
[----:B------:R-:W-:Y:S01]  /*6a10*/  @P2 STG.E desc[UR18][R82.64+0x180], R29 ;  /* 0x0001801d52002986 */ /* 0x000fe2000c101912 */
[C---:B------:R-:W-:Y:S01]  /*6a20*/  ISETP.LT.AND P2, PT, R0.reuse, UR8, P6 ;  /* 0x0000000800007c0c */ /* 0x040fe2000b741270 */
[----:B------:R-:W-:Y:S01]  /*6a30*/  FMUL R35, R35, UR25 ;  /* 0x0000001923237c20 */ /* 0x000fe20008400000 */
[----:B------:R-:W-:-:S02]  /*6a40*/  ISETP.LT.AND P1, PT, R0, UR8, P5 ;  /* 0x0000000800007c0c */ /* 0x000fc4000af21270 */
[----:B------:R-:W-:Y:S01]  /*6a50*/  @P0 STG.E desc[UR18][R74.64], R3 ;  /* 0x000000034a000986 */ /* 0x000fe2000c101912 */
[----:B------:R-:W-:Y:S01]  /*6a60*/  ISETP.LT.AND P0, PT, R0, UR8, P4 ;  /* 0x0000000800007c0c */ /* 0x000fe2000a701270 */
[----:B------:R-:W-:Y:S01]  /*6a70*/  FMUL R33, R33, UR25 ;  /* 0x0000001921217c20 */ /* 0x000fe20008400000 */
[----:B------:R-:W-:Y:S02]  /*6a80*/  VIADD R0, R70, 0x1 ;  /* 0x0000000146007836 */ /* 0x000fe40000000000 */
[----:B------:R-:W-:-:S04]  /*6a90*/  FMUL R31, R31, UR25 ;  /* 0x000000191f1f7c20 */ /* 0x000fc80008400000 */
[----:B------:R-:W-:Y:S01]  /*6aa0*/  @P2 STG.E desc[UR18][R74.64+0x80], R35 ;  /* 0x000080234a002986 */ /* 0x000fe2000c101912 */
[----:B------:R-:W-:-:S03]  /*6ab0*/  ISETP.LT.AND P2, PT, R0, UR8, P5 ;  /* 0x0000000800007c0c */ /* 0x000fc6000af41270 */
[----:B------:R-:W-:Y:S04]  /*6ac0*/  @P1 STG.E desc[UR18][R74.64+0x100], R33 ;  /* 0x000100214a001986 */ /* 0x000fe8000c101912 */
[----:B------:R-:W-:Y:S01]  /*6ad0*/  @P0 STG.E desc[UR18][R74.64+0x180], R31 ;  /* 0x0001801f4a000986 */ /* 0x000fe2000c101912 */
[----:B------:R-:W-:Y:S01]  /*6ae0*/  BAR.SYNC.DEFER_BLOCKING 0x0 ;  /* 0x0000000000007b1d */ /* 0x000fe20000010000 */
[C---:B------:R-:W-:Y:S02]  /*6af0*/  ISETP.LT.AND P0, PT, R0.reuse, UR8, P3 ;  /* 0x0000000800007c0c */ /* 0x040fe40009f01270 */
[----:B------:R-:W-:-:S03]  /*6b00*/  ISETP.LT.AND P3, PT, R0, UR8, P6 ;  /* 0x0000000800007c0c */ /* 0x000fc6000b761270 */
        /* <DEDUP_REMOVED lines=12> */
[C---:B------:R-:W-:Y:S02]  /*6bd0*/  VIADD R0, R70.reuse, 0x2 ;  /* 0x0000000246007836 */ /* 0x040fe40000000000 */
[----:B-1----:R-:W-:Y:S01]  /*6be0*/  VIADD R30, R70, 0x9 ;  /* 0x00000009461e7836 */ /* 0x002fe20000000000 */
[----:B------:R-:W0:Y:S04]  /*6bf0*/  LDS R35, [R65+0x80] ;  /* 0x0000800041237984 */ /* 0x000e280000000800 */
[----:B------:R-:W1:Y:S04]  /*6c00*/  LDS R61, [R65] ;  /* 0x00000000413d7984 */ /* 0x000e680000000800 */
        /* <DEDUP_REMOVED lines=9> */
[----:B------:R-:W-:Y:S01]  /*6ca0*/  ISETP.NE.AND P3, PT, R67, RZ, PT ;  /* 0x000000ff4300720c */ /* 0x000fe20003f65270 */
[----:B--2---:R-:W-:Y:S02]  /*6cb0*/  FMUL R33, R33, UR25 ;  /* 0x0000001921217c20 */ /* 0x004fe40008400000 */
[----:B------:R-:W-:Y:S01]  /*6cc0*/  @P0 STG.E desc[UR18][R62.64], R61 ;  /* 0x0000003d3e000986 */ /* 0x000fe2000c101912 */
[----:B------:R-:W-:Y:S01]  /*6cd0*/  ISETP.LT.AND P0, PT, R30, UR8, P3 ;  /* 0x000000081e007c0c */ /* 0x000fe20009f01270 */
[----:B---3--:R-:W-:Y:S02]  /*6ce0*/  FMUL R31, R31, UR25 ;  /* 0x000000191f1f7c20 */ /* 0x008fe40008400000 */
[----:B------:R1:W-:Y:S01]  /*6cf0*/  @P2 STG.E desc[UR18][R62.64+0x100], R33 ;  /* 0x000100213e002986 */ /* 0x0003e2000c101912 */
[----:B------:R-:W-:Y:S01]  /*6d00*/  IADD3 R74, P2, PT, R74, UR4, RZ ;  /* 0x000000044a4a7c10 */ /* 0x000fe2000ff5e0ff */
[----:B----4-:R-:W-:-:S02]  /*6d10*/  FMUL R29, R29, UR25 ;  /* 0x000000191d1d7c20 */ /* 0x010fc40008400000 */
[----:B------:R-:W-:Y:S01]  /*6d20*/  @P1 STG.E desc[UR18][R62.64+0x180], R31 ;  /* 0x0001801f3e001986 */ /* 0x000fe2000c101912 */
[----:B------:R-:W-:Y:S02]  /*6d30*/  IADD3.X R75, PT, PT, R75, UR5, RZ, P2, !PT ;  /* 0x000000054b4b7c10 */ /* 0x000fe400097fe4ff */
[C---:B------:R-:W-:Y:S02]  /*6d40*/  ISETP.LT.AND P2, PT, R30.reuse, UR8, P6 ;  /* 0x000000081e007c0c */ /* 0x040fe4000b741270 */
[C---:B------:R-:W-:Y:S01]  /*6d50*/  ISETP.LT.AND P1, PT, R30.reuse, UR8, P5 ;  /* 0x000000081e007c0c */ /* 0x040fe2000af21270 */
[----:B------:R-:W-:Y:S01]  /*6d60*/  @P0 STG.E desc[UR18][R74.64], R29 ;  /* 0x0000001d4a000986 */ /* 0x000fe2000c101912 */
[----:B------:R-:W-:Y:S01]  /*6d70*/  ISETP.LT.AND P0, PT, R30, UR8, P4 ;  /* 0x000000081e007c0c */ /* 0x000fe2000a701270 */
[----:B-----5:R-:W-:Y:S01]  /*6d80*/  FMUL R3, R3, UR25 ;  /* 0x0000001903037c20 */ /* 0x020fe20008400000 */
[----:B0-----:R-:W-:-:S09]  /*6d90*/  FMUL R35, R4, UR25 ;  /* 0x0000001904237c20 */ /* 0x001fd20008400000 */
[----:B------:R-:W-:Y:S01]  /*6da0*/  @P1 STG.E desc[UR18][R74.64+0x100], R3 ;  /* 0x000100034a001986 */ /* 0x000fe2000c101912 */
[----:B------:R-:W-:-:S03]  /*6db0*/  IADD3 R34, P1, PT, R62, UR4, RZ ;  /* 0x000000043e227c10 */ /* 0x000fc6000ff3e0ff */
[----:B------:R0:W-:Y:S01]  /*6dc0*/  @P2 STG.E desc[UR18][R74.64+0x80], R35 ;  /* 0x000080234a002986 */ /* 0x0001e2000c101912 */
[----:B-1----:R-:W-:Y:S01]  /*6dd0*/  FMUL R33, R2, UR25 ;  /* 0x0000001902217c20 */ /* 0x002fe20008400000 */
[----:B------:R-:W-:-:S04]  /*6de0*/  ISETP.LT.AND P2, PT, R0, UR8, P5 ;  /* 0x0000000800007c0c */ /* 0x000fc8000af41270 */
[----:B------:R-:W-:Y:S01]  /*6df0*/  @P0 STG.E desc[UR18][R74.64+0x180], R33 ;  /* 0x000180214a000986 */ /* 0x000fe2000c101912 */
[----:B------:R-:W-:Y:S01]  /*6e00*/  BAR.SYNC.DEFER_BLOCKING 0x0 ;  /* 0x0000000000007b1d */ /* 0x000fe20000010000 */
[C---:B------:R-:W-:Y:S02]  /*6e10*/  ISETP.LT.AND P0, PT, R0.reuse, UR8, P3 ;  /* 0x0000000800007c0c */ /* 0x040fe40009f01270 */
[C---:B------:R-:W-:Y:S02]  /*6e20*/  ISETP.LT.AND P3, PT, R0.reuse, UR8, P6 ;  /* 0x0000000800007c0c */ /* 0x040fe4000b761270 */
[----:B0-----:R-:W-:Y:S02]  /*6e30*/  IADD3.X R35, PT, PT, R63, UR5, RZ, P1, !PT ;  /* 0x000000053f237c10 */ /* 0x001fe40008ffe4ff */
[----:B------:R-:W-:Y:S01]  /*6e40*/  ISETP.LT.AND P1, PT, R0, UR8, P4 ;  /* 0x0000000800007c0c */ /* 0x000fe2000a721270 */
[C---:B------:R-:W-:Y:S01]  /*6e50*/  VIADD R0, R70.reuse, 0x3 ;  /* 0x0000000346007836 */ /* 0x040fe20000000000 */
        /* <DEDUP_REMOVED lines=10> */
[----:B------:R-:W0:Y:S04]  /*6f00*/  LDS R32, [R65+0x80] ;  /* 0x0000800041207984 */ /* 0x000e280000000800 */
[----:B------:R-:W1:Y:S04]  /*6f10*/  LDS R33, [R65] ;  /* 0x0000000041217984 */ /* 0x000e680000000800 */
        /* <DEDUP_REMOVED lines=27> */
[----:B------:R-:W-:-:S03]  /*70d0*/  ISETP.LT.AND P2, PT, R0, UR8, P5 ;  /* 0x0000000800007c0c */ /* 0x000fc6000af41270 */
[----:B------:R-:W-:Y:S01]  /*70e0*/  @P1 STG.E desc[UR18][R36.64+0x100], R3 ;  /* 0x0001000324001986 */ /* 0x000fe2000c101912 */
[----:B------:R-:W-:-:S03]  /*70f0*/  IADD3 R30, P1, PT, R34, UR4, RZ ;  /* 0x00000004221e7c10 */ /* 0x000fc6000ff3e0ff */
        /* <DEDUP_REMOVED lines=44> */
[----:B------:R0:W-:Y:S04]  /*73c0*/  @P1 STG.E desc[UR18][R32.64+0x100], R3 ;  /* 0x0001000320001986 */ /* 0x0001e8000c101912 */
[----:B------:R2:W-:Y:S01]  /*73d0*/  @P2 STG.E desc[UR18][R32.64+0x80], R27 ;  /* 0x0000801b20002986 */ /* 0x0005e2000c101912 */
[----:B-1----:R-:W-:Y:S01]  /*73e0*/  FMUL R25, R2, UR25 ;  /* 0x0000001902197c20 */ /* 0x002fe20008400000 */
[----:B------:R-:W-:-:S04]  /*73f0*/  ISETP.LT.AND P2, PT, R0, UR8, P3 ;  /* 0x0000000800007c0c */ /* 0x000fc80009f41270 */
[----:B------:R-:W-:Y:S01]  /*7400*/  @P0 STG.E desc[UR18][R32.64+0x180], R25 ;  /* 0x0001801920000986 */ /* 0x000fe2000c101912 */
[----:B------:R-:W-:Y:S08]  /*7410*/  BAR.SYNC.DEFER_BLOCKING 0x0 ;  /* 0x0000000000007b1d */ /* 0x000ff00000010000 */
[----:B0-----:R-:W0:Y:S01]  /*7420*/  LDC.64 R2, c[0x0][0x460] ;  /* 0x00011800ff027b82 */ /* 0x001e220000000a00 */
[----:B------:R-:W-:Y:S04]  /*7430*/  STS [R69], R55 ;  /* 0x0000003745007388 */ /* 0x000fe80000000800 */
[----:B------:R-:W-:Y:S04]  /*7440*/  STS [R69+0x4], R53 ;  /* 0x0000043545007388 */ /* 0x000fe80000000800 */
[----:B------:R-:W-:Y:S04]  /*7450*/  STS [R69+0x8], R43 ;  /* 0x0000082b45007388 */ /* 0x000fe80000000800 */
[----:B------:R-:W-:Y:S01]  /*7460*/  STS [R69+0xc], R41 ;  /* 0x00000c2945007388 */ /* 0x000fe20000000800 */
[----:B0-----:R-:W-:-:S03]  /*7470*/  IADD3 R26, P1, P0, R30, UR4, R2 ;  /* 0x000000041e1a7c10 */ /* 0x001fc6000f83e002 */
[----:B------:R-:W-:Y:S01]  /*7480*/  STS [R69+0x80], R23 ;  /* 0x0000801745007388 */ /* 0x000fe20000000800 */
[----:B--2---:R-:W-:Y:S02]  /*7490*/  IADD3.X R27, PT, PT, R31, UR5, R3, P1, P0 ;  /* 0x000000051f1b7c10 */ /* 0x004fe40008fe0403 */
[C---:B------:R-:W-:Y:S01]  /*74a0*/  ISETP.LT.AND P0, PT, R0.reuse, UR8, P6 ;  /* 0x0000000800007c0c */ /* 0x040fe2000b701270 */
[----:B------:R-:W-:Y:S01]  /*74b0*/  STS [R69+0x84], R21 ;  /* 0x0000841545007388 */ /* 0x000fe20000000800 */
[----:B------:R-:W-:-:S03]  /*74c0*/  ISETP.LT.AND P1, PT, R0, UR8, P5 ;  /* 0x0000000800007c0c */ /* 0x000fc6000af21270 */
        /* <DEDUP_REMOVED lines=53> */
[C---:B------:R-:W-:Y:S02]  /*7820*/  VIADD R0, R70.reuse, 0x12 ;  /* 0x0000001246007836 */ /* 0x040fe40000000000 */
[----:B--2---:R-:W-:Y:S01]  /*7830*/  VIADD R10, R70, 0x19 ;  /* 0x00000019460a7836 */ /* 0x004fe20000000000 */
        /* <DEDUP_REMOVED lines=11> */
[----:B------:R-:W-:Y:S01]  /*78f0*/  ISETP.NE.AND P3, PT, R67, RZ, PT ;  /* 0x000000ff4300720c */ /* 0x000fe20003f65270 */
[----:B--2---:R-:W-:Y:S02]  /*7900*/  FMUL R7, R7, UR25 ;  /* 0x0000001907077c20 */ /* 0x004fe40008400000 */
[----:B------:R0:W-:Y:S01]  /*7910*/  @P0 STG.E desc[UR18][R22.64], R9 ;  /* 0x0000000916000986 */ /* 0x0001e2000c101912 */
[----:B------:R-:W-:Y:S01]  /*7920*/  ISETP.LT.AND P0, PT, R10, UR8, P3 ;  /* 0x000000080a007c0c */ /* 0x000fe20009f01270 */
[----:B---3--:R-:W-:Y:S02]  /*7930*/  FMUL R11, R6, UR25 ;  /* 0x00000019060b7c20 */ /* 0x008fe40008400000 */
[----:B------:R1:W-:Y:S01]  /*7940*/  @P2 STG.E desc[UR18][R22.64+0x100], R7 ;  /* 0x0001000716002986 */ /* 0x0003e2000c101912 */
[----:B------:R-:W-:Y:S01]  /*7950*/  IADD3 R24, P2, PT, R28, UR4, RZ ;  /* 0x000000041c187c10 */ /* 0x000fe2000ff5e0ff */
[----:B----4-:R-:W-:-:S02]  /*7960*/  FMUL R5, R5, UR25 ;  /* 0x0000001905057c20 */ /* 0x010fc40008400000 */
[----:B------:R2:W-:Y:S01]  /*7970*/  @P1 STG.E desc[UR18][R22.64+0x180], R11 ;  /* 0x0001800b16001986 */ /* 0x0005e2000c101912 */
[----:B------:R-:W-:Y:S02]  /*7980*/  IADD3.X R25, PT, PT, R29, UR5, RZ, P2, !PT ;  /* 0x000000051d197c10 */ /* 0x000fe400097fe4ff */
[C---:B------:R-:W-:Y:S02]  /*7990*/  ISETP.LT.AND P2, PT, R10.reuse, UR8, P6 ;  /* 0x000000080a007c0c */ /* 0x040fe4000b741270 */
[C---:B------:R-:W-:Y:S01]  /*79a0*/  ISETP.LT.AND P1, PT, R10.reuse, UR8, P5 ;  /* 0x000000080a007c0c */ /* 0x040fe2000af21270 */
[----:B------:R-:W-:Y:S01]  /*79b0*/  @P0 STG.E desc[UR18][R24.64], R5 ;  /* 0x0000000518000986 */ /* 0x000fe2000c101912 */
[----:B------:R-:W-:Y:S01]  /*79c0*/  ISETP.LT.AND P0, PT, R10, UR8, P4 ;  /* 0x000000080a007c0c */ /* 0x000fe2000a701270 */
[----:B-----5:R-:W-:-:S10]  /*79d0*/  FMUL R3, R3, UR25 ;  /* 0x0000001903037c20 */ /* 0x020fd40008400000 */
[----:B------:R-:W-:Y:S01]  /*79e0*/  @P1 STG.E desc[UR18][R24.64+0x100], R3 ;  /* 0x0001000318001986 */ /* 0x000fe2000c101912 */
[----:B0-----:R-:W-:Y:S01]  /*79f0*/  FMUL R9, R4, UR25 ;  /* 0x0000001904097c20 */ /* 0x001fe20008400000 */
[----:B------:R-:W-:Y:S01]  /*7a00*/  IADD3 R10, P1, PT, R22, UR4, RZ ;  /* 0x00000004160a7c10 */ /* 0x000fe2000ff3e0ff */
[----:B-1----:R-:W-:-:S03]  /*7a10*/  FMUL R7, R2, UR25 ;  /* 0x0000001902077c20 */ /* 0x002fc60008400000 */
[----:B------:R-:W-:Y:S01]  /*7a20*/  @P2 STG.E desc[UR18][R24.64+0x80], R9 ;  /* 0x0000800918002986 */ /* 0x000fe2000c101912 */
[C---:B------:R-:W-:Y:S02]  /*7a30*/  ISETP.LT.AND P2, PT, R0.reuse, UR8, P5 ;  /* 0x0000000800007c0c */ /* 0x040fe4000af41270 */
[----:B--2---:R-:W-:Y:S01]  /*7a40*/  IADD3.X R11, PT, PT, R23, UR5, RZ, P1, !PT ;  /* 0x00000005170b7c10 */ /* 0x004fe20008ffe4ff */
[----:B------:R-:W-:Y:S01]  /*7a50*/  @P0 STG.E desc[UR18][R24.64+0x180], R7 ;  /* 0x0001800718000986 */ /* 0x000fe2000c101912 */
[----:B------:R-:W-:Y:S01]  /*7a60*/  BAR.SYNC.DEFER_BLOCKING 0x0 ;  /* 0x0000000000007b1d */ /* 0x000fe20000010000 */
[C---:B------:R-:W-:Y:S02]  /*7a70*/  ISETP.LT.AND P0, PT, R0.reuse, UR8, P3 ;  /* 0x0000000800007c0c */ /* 0x040fe40009f01270 */
[C---:B------:R-:W-:Y:S02]  /*7a80*/  ISETP.LT.AND P3, PT, R0.reuse, UR8, P6 ;  /* 0x0000000800007c0c */ /* 0x040fe4000b761270 */
        /* <DEDUP_REMOVED lines=35> */
[----:B-----5:R-:W-:Y:S01]  /*7cc0*/  FMUL R3, R3, UR25 ;  /* 0x0000001903037c20 */ /* 0x020fe20008400000 */
[C---:B0-----:R-:W-:Y:S02]  /*7cd0*/  VIADD R8, R70.reuse, 0x13 ;  /* 0x0000001346087836 */ /* 0x041fe40000000000 */
[----:B------:R-:W-:-:S07]  /*7ce0*/  VIADD R70, R70, 0x1b ;  /* 0x0000001b46467836 */ /* 0x000fce0000000000 */
[----:B------:R-:W-:Y:S01]  /*7cf0*/  @P1 STG.E desc[UR18][R16.64+0x100], R3 ;  /* 0x0001000310001986 */ /* 0x000fe2000c101912 */
[----:B-1----:R-:W-:Y:S01]  /*7d00*/  FMUL R9, R4, UR25 ;  /* 0x0000001904097c20 */ /* 0x002fe20008400000 */
[----:B--2---:R-:W-:-:S04]  /*7d10*/  FMUL R7, R2, UR25 ;  /* 0x0000001902077c20 */ /* 0x004fc80008400000 */
[----:B------:R-:W-:Y:S01]  /*7d20*/  @P2 STG.E desc[UR18][R16.64+0x80], R9 ;  /* 0x0000800910002986 */ /* 0x000fe2000c101912 */
[----:B------:R-:W-:Y:S02]  /*7d30*/  ISETP.NE.AND P2, PT, R71, RZ, PT ;  /* 0x000000ff4700720c */ /* 0x000fe40003f45270 */
[----:B---3--:R-:W-:Y:S01]  /*7d40*/  IADD3 R10, P1, PT, R10, UR4, RZ ;  /* 0x000000040a0a7c10 */ /* 0x008fe2000ff3e0ff */
[----:B------:R-:W-:Y:S01]  /*7d50*/  @P0 STG.E desc[UR18][R16.64+0x180], R7 ;  /* 0x0001800710000986 */ /* 0x000fe2000c101912 */
[----:B------:R-:W-:Y:S01]  /*7d60*/  BAR.SYNC.DEFER_BLOCKING 0x0 ;  /* 0x0000000000007b1d */ /* 0x000fe20000010000 */
[C---:B------:R-:W-:Y:S02]  /*7d70*/  ISETP.LT.AND P0, PT, R8.reuse, UR8, P3 ;  /* 0x0000000808007c0c */ /* 0x040fe40009f01270 */
[----:B------:R-:W-:Y:S02]  /*7d80*/  IADD3.X R11, PT, PT, R11, UR5, RZ, P1, !PT ;  /* 0x000000050b0b7c10 */ /* 0x000fe40008ffe4ff */
[----:B------:R-:W-:-:S02]  /*7d90*/  ISETP.LT.AND P6, PT, R8, UR8, P2 ;  /* 0x0000000808007c0c */ /* 0x000fc400097c1270 */
[----:B------:R-:W-:Y:S02]  /*7da0*/  ISETP.NE.AND P1, PT, R72, RZ, PT ;  /* 0x000000ff4800720c */ /* 0x000fe40003f25270 */
[----:B------:R-:W-:Y:S02]  /*7db0*/  ISETP.LT.AND P3, PT, R70, UR8, P3 ;  /* 0x0000000846007c0c */ /* 0x000fe40009f61270 */
[----:B------:R-:W-:Y:S02]  /*7dc0*/  ISETP.LT.AND P5, PT, R8, UR8, P1 ;  /* 0x0000000808007c0c */ /* 0x000fe40008fa1270 */
        /* <DEDUP_REMOVED lines=25> */
[----:B------:R-:W-:Y:S02]  /*7f60*/  ISETP.LT.AND P4, PT, R8, UR8, P0 ;  /* 0x0000000808007c0c */ /* 0x000fe40008781270 */
[----:B------:R-:W-:Y:S01]  /*7f70*/  ISETP.LT.AND P0, PT, R70, UR8, P0 ;  /* 0x0000000846007c0c */ /* 0x000fe20008701270 */
[----:B---3--:R-:W-:Y:S01]  /*7f80*/  FMUL R15, R4, UR25 ;  /* 0x00000019040f7c20 */ /* 0x008fe20008400000 */
[----:B------:R-:W-:Y:S01]  /*7f90*/  IADD3 R6, P6, PT, R16, UR4, RZ ;  /* 0x0000000410067c10 */ /* 0x000fe2000ffde0ff */
[----:B------:R2:W-:Y:S01]  /*7fa0*/  @P5 STG.E desc[UR18][R10.64+0x100], R5 ;  /* 0x000100050a005986 */ /* 0x0005e2000c101912 */
[----:B----4-:R-:W-:-:S07]  /*7fb0*/  FMUL R3, R3, UR25 ;  /* 0x0000001903037c20 */ /* 0x010fce0008400000 */
        /* <DEDUP_REMOVED lines=9> */
.L_x_23:
[----:B------:R-:W-:Y:S05]  /*8050*/  BSYNC.RECONVERGENT B0 ;  /* 0x0000000000007941 */ /* 0x000fea0003800200 */
.L_x_21:
[----:B------:R-:W3:Y:S01]  /*8060*/  LDCU UR5, c[0x0][0x378] ;  /* 0x00006f00ff0577ac */ /* 0x000ee20008000800 */
[----:B------:R-:W4:Y:S01]  /*8070*/  LDCU UR4, c[0x0][0x4b0] ;  /* 0x00009600ff0477ac */ /* 0x000f220008000800 */
[----:B---3--:R-:W-:-:S04]  /*8080*/  UIADD3 UR14, UPT, UPT, UR5, UR14, URZ ;  /* 0x0000000e050e7290 */ /* 0x008fc8000fffe0ff */
[----:B----4-:R-:W-:-:S09]  /*8090*/  UISETP.GE.AND UP0, UPT, UR14, UR4, UPT ;  /* 0x000000040e00728c */ /* 0x010fd2000bf06270 */
[----:B------:R-:W-:Y:S05]  /*80a0*/  BRA.U !UP0, `(.L_x_24) ;  /* 0xffffff81086c7547 */ /* 0x000fea000b83ffff */
[----:B------:R-:W-:Y:S05]  /*80b0*/  EXIT ;  /* 0x000000000000794d */ /* 0x000fea0003800000 */
.L_x_25:
        /* <DEDUP_REMOVED lines=12> */
.L_x_27:


//--------------------- .nv.shared._ZN7cutlass6KernelINS_4gemm6kernel11GemmBatchedINS1_11threadblock12MmaPipelinedINS1_9GemmShapeILi128ELi128ELi8EEENS_9transform11threadblock22PredicatedTileIteratorINS_11MatrixShapeILi128ELi8EEEfNS_6layout8RowMajorELi1ENS8_30PitchLinearStripminedThreadMapINS_16PitchLinearShapeILi8ELi128EEELi256ELi1EEELi1ELb0ENSD_9NoPermuteEEENS9_19RegularTileIteratorISC_fNSD_11ColumnMajorELi1ENS8_33TransposePitchLinearThreadMapSimtISI_EELi4EEENSA_INSB_ILi8ELi128EEEfSE_Li0ENSF_INSG_ILi128ELi8EEELi256ELi1EEELi1ELb0ESJ_EENSL_ISQ_fSE_Li0ESS_Li4EEEfSE_NS4_9MmaPolicyINS1_4warp7MmaSimtINS6_ILi32ELi64ELi8EEEfSM_fSE_fSE_NSW_13MmaSimtPolicyINSB_ILi4ELi8EEENSD_19RowMajorInterleavedILi2EEENS6_ILi4ELi4ELi1EEEEELi1ELNS_16ComplexTransformE0ELS15_0EbEENSB_ILi4ELi0EEENSB_ILi0ELi0EEELi1EEENS_21NumericArrayConverterIffLi4ELNS_15FloatRoundStyleE2ENS8_6thread14UnaryTransform8IdentityEEES1F_bEENS_8epilogue11threadblock8EpilogueIS7_S16_Li1ENS1I_22PredicatedTileIteratorINS1I_26OutputTileOptimalThreadMapINS1I_15OutputTileShapeILi128ELi1ELi4ELi4ELi1EEENS1M_ILi1ELi4ELi2ELi1ELi8EEELi256ELi1ELi32EEEfLb0ESJ_Lb0EEENS1H_4warp20FragmentIteratorSimtISY_NS1_6thread3MmaINS6_ILi8ELi8ELi1EEEfSM_fSE_fSE_NS_4arch13OpMultiplyAddEbEESE_S14_EENS1R_16TileIteratorSimtISY_S1Y_fSE_S14_EENS1I_18SharedLoadIteratorINS1P_18CompactedThreadMapEfLi4EEENS1H_6thread17LinearCombinationIfLi1EffLNS25_9ScaleType4KindE0ELS1B_2EfEENSB_ILi0ELi17EEELi1ELi1EEENS4_37GemmBatchedIdentityThreadblockSwizzleEEEEEvNT_6ParamsE --------------------------
	.section	.nv.shared._ZN7cutlass6KernelINS_4gemm6kernel11GemmBatchedINS1_11threadblock12MmaPipelinedINS1_9GemmShapeILi128ELi128ELi8EEENS_9transform11threadblock22PredicatedTileIteratorINS_11MatrixShapeILi128ELi8EEEfNS_6layout8RowMajorELi1ENS8_30PitchLinearStripminedThreadMapINS_16PitchLinearShapeILi8ELi128EEELi256ELi1EEELi1ELb0ENSD_9NoPermuteEEENS9_19RegularTileIteratorISC_fNSD_11ColumnMajorELi1ENS8_33TransposePitchLinearThreadMapSimtISI_EELi4EEENSA_INSB_ILi8ELi128EEEfSE_Li0ENSF_INSG_ILi128ELi8EEELi256ELi1EEELi1ELb0ESJ_EENSL_ISQ_fSE_Li0ESS_Li4EEEfSE_NS4_9MmaPolicyINS1_4warp7MmaSimtINS6_ILi32ELi64ELi8EEEfSM_fSE_fSE_NSW_13MmaSimtPolicyINSB_ILi4ELi8EEENSD_19RowMajorInterleavedILi2EEENS6_ILi4ELi4ELi1EEEEELi1ELNS_16ComplexTransformE0ELS15_0EbEENSB_ILi4ELi0EEENSB_ILi0ELi0EEELi1EEENS_21NumericArrayConverterIffLi4ELNS_15FloatRoundStyleE2ENS8_6thread14UnaryTransform8IdentityEEES1F_bEENS_8epilogue11threadblock8EpilogueIS7_S16_Li1ENS1I_22PredicatedTileIteratorINS1I_26OutputTileOptimalThreadMapINS1I_15OutputTileShapeILi128ELi1ELi4ELi4ELi1EEENS1M_ILi1ELi4ELi2ELi1ELi8EEELi256ELi1ELi32EEEfLb0ESJ_Lb0EEENS1H_4warp20FragmentIteratorSimtISY_NS1_6thread3MmaINS6_ILi8ELi8ELi1EEEfSM_fSE_fSE_NS_4arch13OpMultiplyAddEbEESE_S14_EENS1R_16TileIteratorSimtISY_S1Y_fSE_S14_EENS1I_18SharedLoadIteratorINS1P_18CompactedThreadMapEfLi4EEENS1H_6thread17LinearCombinationIfLi1EffLNS25_9ScaleType4KindE0ELS1B_2EfEENSB_ILi0ELi17EEELi1ELi1EEENS4_37GemmBatchedIdentityThreadblockSwizzleEEEEEvNT_6ParamsE,"aw",@nobits
	.sectionflags	@""
	.align	16
	.zero		1024


//--------------------- .nv.shared.reserved.0     --------------------------
	.section	.nv.shared.reserved.0,"aw",@nobits
	.weak		__nv_reservedSMEM_offset_0_alias
	.size		__nv_reservedSMEM_offset_0_alias, 0, 64
	.other		__nv_reservedSMEM_offset_0_alias,@"STO_CUDA_RESERVED_SHARED STV_DEFAULT"
__nv_reservedSMEM_offset_0_alias:
	.zero		0
	.zero		64


//--------------------- .nv.global                --------------------------
	.section	.nv.global,"aw",@nobits
.nv.global:
	.type		_ZN34_INTERNAL_c2849883_4_k_cu_4c0907c74cute1_E,@object
	.size		_ZN34_INTERNAL_c2849883_4_k_cu_4c0907c74cute1_E,(_ZN34_INTERNAL_c2849883_4_k_cu_4c0907c74cuda3std3__45__cpo6cbeginE - _ZN34_INTERNAL_c2849883_4_k_cu_4c0907c74cute1_E)
_ZN34_INTERNAL_c2849883_4_k_cu_4c0907c74cute1_E:
	.zero		1
	.type		_ZN34_INTERNAL_c2849883_4_k_cu_4c0907c74cuda3std3__45__cpo6cbeginE,@object
	.size		_ZN34_INTERNAL_c2849883_4_k_cu_4c0907c74cuda3std3__45__cpo6cbeginE,(_ZN34_INTERNAL_c2849883_4_k_cu_4c0907c74cuda3std3__48in_placeE - _ZN34_INTERNAL_c2849883_4_k_cu_4c0907c74cuda3std3__45__cpo6cbeginE)
_ZN34_INTERNAL_c2849883_4_k_cu_4c0907c74cuda3std3__45__cpo6cbeginE:
	.zero		1
	.type		_ZN34_INTERNAL_c2849883_4_k_cu_4c0907c74cuda3std3__48in_placeE,@object
	.size		_ZN34_INTERNAL_c2849883_4_k_cu_4c0907c74cuda3std3__48in_placeE,(_ZN34_INTERNAL_c2849883_4_k_cu_4c0907c74cuda3std6ranges3__45__cpo9iter_moveE - _ZN34_INTERNAL_c2849883_4_k_cu_4c0907c74cuda3std3__48in_placeE)
_ZN34_INTERNAL_c2849883_4_k_cu_4c0907c74cuda3std3__48in_placeE:
	.zero		1
	.type		_ZN34_INTERNAL_c2849883_4_k_cu_4c0907c74cuda3std6ranges3__45__cpo9iter_moveE,@object
	.size		_ZN34_INTERNAL_c2849883_4_k_cu_4c0907c74cuda3std6ranges3__45__cpo9iter_moveE,(_ZN34_INTERNAL_c2849883_4_k_cu_4c0907c74cuda3std3__45__cpo5beginE - _ZN34_INTERNAL_c2849883_4_k_cu_4c0907c74cuda3std6ranges3__45__cpo9iter_moveE)
_ZN34_INTERNAL_c2849883_4_k_cu_4c0907c74cuda3std6ranges3__45__cpo9iter_moveE:
	.zero		1
	.type		_ZN34_INTERNAL_c2849883_4_k_cu_4c0907c74cuda3std3__45__cpo5beginE,@object
	.size		_ZN34_INTERNAL_c2849883_4_k_cu_4c0907c74cuda3std3__45__cpo5beginE,(_ZN34_INTERNAL_c2849883_4_k_cu_4c0907c74cuda3std3__436_GLOBAL__N__c2849883_4_k_cu_4c0907c76ignoreE - _ZN34_INTERNAL_c2849883_4_k_cu_4c0907c74cuda3std3__45__cpo5beginE)
_ZN34_INTERNAL_c2849883_4_k_cu_4c0907c74cuda3std3__45__cpo5beginE:
	.zero		1
	.type		_ZN34_INTERNAL_c2849883_4_k_cu_4c0907c74cuda3std3__436_GLOBAL__N__c2849883_4_k_cu_4c0907c76ignoreE,@object
	.size		_ZN34_INTERNAL_c2849883_4_k_cu_4c0907c74cuda3std3__436_GLOBAL__N__c2849883_4_k_cu_4c0907c76ignoreE,(_ZN34_INTERNAL_c2849883_4_k_cu_4c0907c74cute7productE - _ZN34_INTERNAL_c2849883_4_k_cu_4c0907c74cuda3std3__436_GLOBAL__N__c2849883_4_k_cu_4c0907c76ignoreE)
_ZN34_INTERNAL_c2849883_4_k_cu_4c0907c74cuda3std3__436_GLOBAL__N__c2849883_4_k_cu_4c0907c76ignoreE:
	.zero		1
	.type		_ZN34_INTERNAL_c2849883_4_k_cu_4c0907c74cute7productE,@object
	.size		_ZN34_INTERNAL_c2849883_4_k_cu_4c0907c74cute7productE,(_ZN34_INTERNAL_c2849883_4_k_cu_4c0907c74cuda3std3__45__cpo3endE - _ZN34_INTERNAL_c2849883_4_k_cu_4c0907c74cute7productE)
_ZN34_INTERNAL_c2849883_4_k_cu_4c0907c74cute7productE:
	.zero		1
	.type		_ZN34_INTERNAL_c2849883_4_k_cu_4c0907c74cuda3std3__45__cpo3endE,@object
	.size		_ZN34_INTERNAL_c2849883_4_k_cu_4c0907c74cuda3std3__45__cpo3endE,(_ZN34_INTERNAL_c2849883_4_k_cu_4c0907c74cuda3std3__419piecewise_constructE - _ZN34_INTERNAL_c2849883_4_k_cu_4c0907c74cuda3std3__45__cpo3endE)
_ZN34_INTERNAL_c2849883_4_k_cu_4c0907c74cuda3std3__45__cpo3endE:
	.zero		1
	.type		_ZN34_INTERNAL_c2849883_4_k_cu_4c0907c74cuda3std3__419piecewise_constructE,@object
	.size		_ZN34_INTERNAL_c2849883_4_k_cu_4c0907c74cuda3std3__419piecewise_constructE,(_ZN34_INTERNAL_c2849883_4_k_cu_4c0907c74cuda3std3__45__cpo4cendE - _ZN34_INTERNAL_c2849883_4_k_cu_4c0907c74cuda3std3__419piecewise_constructE)
_ZN34_INTERNAL_c2849883_4_k_cu_4c0907c74cuda3std3__419piecewise_constructE:
	.zero		1
	.type		_ZN34_INTERNAL_c2849883_4_k_cu_4c0907c74cuda3std3__45__cpo4cendE,@object
	.size		_ZN34_INTERNAL_c2849883_4_k_cu_4c0907c74cuda3std3__45__cpo4cendE,(_ZN34_INTERNAL_c2849883_4_k_cu_4c0907c74cuda3std6ranges3__45__cpo4swapE - _ZN34_INTERNAL_c2849883_4_k_cu_4c0907c74cuda3std3__45__cpo4cendE)
_ZN34_INTERNAL_c2849883_4_k_cu_4c0907c74cuda3std3__45__cpo4cendE:
	.zero		1
	.type		_ZN34_INTERNAL_c2849883_4_k_cu_4c0907c74cuda3std6ranges3__45__cpo4swapE,@object
	.size		_ZN34_INTERNAL_c2849883_4_k_cu_4c0907c74cuda3std6ranges3__45__cpo4swapE,(.L_7 - _ZN34_INTERNAL_c2849883_4_k_cu_4c0907c74cuda3std6ranges3__45__cpo4swapE)
_ZN34_INTERNAL_c2849883_4_k_cu_4c0907c74cuda3std6ranges3__45__cpo4swapE:
	.zero		1
.L_7:


//--------------------- .nv.shared._ZN7cutlass6KernelINS_4gemm6kernel9GemmArrayINS1_11threadblock12MmaPipelinedINS1_9GemmShapeILi128ELi128ELi8EEENS_9transform11threadblock22PredicatedTileIteratorINS_11MatrixShapeILi128ELi8EEEfNS_6layout8RowMajorELi1ENS8_30PitchLinearStripminedThreadMapINS_16PitchLinearShapeILi8ELi128EEELi256ELi1EEELi1ELb0ENSD_9NoPermuteEEENS9_19RegularTileIteratorISC_fNSD_11ColumnMajorELi1ENS8_33TransposePitchLinearThreadMapSimtISI_EELi4EEENSA_INSB_ILi8ELi128EEEfSE_Li0ENSF_INSG_ILi128ELi8EEELi256ELi1EEELi1ELb0ESJ_EENSL_ISQ_fSE_Li0ESS_Li4EEEfSE_NS4_9MmaPolicyINS1_4warp7MmaSimtINS6_ILi32ELi64ELi8EEEfSM_fSE_fSE_NSW_13MmaSimtPolicyINSB_ILi4ELi8EEENSD_19RowMajorInterleavedILi2EEENS6_ILi4ELi4ELi1EEEEELi1ELNS_16ComplexTransformE0ELS15_0EbEENSB_ILi4ELi0EEENSB_ILi0ELi0EEELi1EEENS_21NumericArrayConverterIffLi4ELNS_15FloatRoundStyleE2ENS8_6thread14UnaryTransform8IdentityEEES1F_bEENS_8epilogue11threadblock8EpilogueIS7_S16_Li1ENS1I_22PredicatedTileIteratorINS1I_26OutputTileOptimalThreadMapINS1I_15OutputTileShapeILi128ELi1ELi4ELi4ELi1EEENS1M_ILi1ELi4ELi2ELi1ELi8EEELi256ELi1ELi32EEEfLb0ESJ_Lb0EEENS1H_4warp20FragmentIteratorSimtISY_NS1_6thread3MmaINS6_ILi8ELi8ELi1EEEfSM_fSE_fSE_NS_4arch13OpMultiplyAddEbEESE_S14_EENS1R_16TileIteratorSimtISY_S1Y_fSE_S14_EENS1I_18SharedLoadIteratorINS1P_18CompactedThreadMapEfLi4EEENS1H_6thread17LinearCombinationIfLi1EffLNS25_9ScaleType4KindE0ELS1B_2EfEENSB_ILi0ELi17EEELi1ELi1EEENS4_37GemmBatchedIdentityThreadblockSwizzleEEEEEvNT_6ParamsE --------------------------
	.section	.nv.shared._ZN7cutlass6KernelINS_4gemm6kernel9GemmArrayINS1_11threadblock12MmaPipelinedINS1_9GemmShapeILi128ELi128ELi8EEENS_9transform11threadblock22PredicatedTileIteratorINS_11MatrixShapeILi128ELi8EEEfNS_6layout8RowMajorELi1ENS8_30PitchLinearStripminedThreadMapINS_16PitchLinearShapeILi8ELi128EEELi256ELi1EEELi1ELb0ENSD_9NoPermuteEEENS9_19RegularTileIteratorISC_fNSD_11ColumnMajorELi1ENS8_33TransposePitchLinearThreadMapSimtISI_EELi4EEENSA_INSB_ILi8ELi128EEEfSE_Li0ENSF_INSG_ILi128ELi8EEELi256ELi1EEELi1ELb0ESJ_EENSL_ISQ_fSE_Li0ESS_Li4EEEfSE_NS4_9MmaPolicyINS1_4warp7MmaSimtINS6_ILi32ELi64ELi8EEEfSM_fSE_fSE_NSW_13MmaSimtPolicyINSB_ILi4ELi8EEENSD_19RowMajorInterleavedILi2EEENS6_ILi4ELi4ELi1EEEEELi1ELNS_16ComplexTransformE0ELS15_0EbEENSB_ILi4ELi0EEENSB_ILi0ELi0EEELi1EEENS_21NumericArrayConverterIffLi4ELNS_15FloatRoundStyleE2ENS8_6thread14UnaryTransform8IdentityEEES1F_bEENS_8epilogue11threadblock8EpilogueIS7_S16_Li1ENS1I_22PredicatedTileIteratorINS1I_26OutputTileOptimalThreadMapINS1I_15OutputTileShapeILi128ELi1ELi4ELi4ELi1EEENS1M_ILi1ELi4ELi2ELi1ELi8EEELi256ELi1ELi32EEEfLb0ESJ_Lb0EEENS1H_4warp20FragmentIteratorSimtISY_NS1_6thread3MmaINS6_ILi8ELi8ELi1EEEfSM_fSE_fSE_NS_4arch13OpMultiplyAddEbEESE_S14_EENS1R_16TileIteratorSimtISY_S1Y_fSE_S14_EENS1I_18SharedLoadIteratorINS1P_18CompactedThreadMapEfLi4EEENS1H_6thread17LinearCombinationIfLi1EffLNS25_9ScaleType4KindE0ELS1B_2EfEENSB_ILi0ELi17EEELi1ELi1EEENS4_37GemmBatchedIdentityThreadblockSwizzleEEEEEvNT_6ParamsE,"aw",@nobits
	.sectionflags	@""
	.align	16
	.zero		1024


//--------------------- .nv.constant0._ZN7cutlass6KernelINS_4gemm6kernel11GemmBatchedINS1_11threadblock12MmaPipelinedINS1_9GemmShapeILi128ELi128ELi8EEENS_9transform11threadblock22PredicatedTileIteratorINS_11MatrixShapeILi128ELi8EEEfNS_6layout8RowMajorELi1ENS8_30PitchLinearStripminedThreadMapINS_16PitchLinearShapeILi8ELi128EEELi256ELi1EEELi1ELb0ENSD_9NoPermuteEEENS9_19RegularTileIteratorISC_fNSD_11ColumnMajorELi1ENS8_33TransposePitchLinearThreadMapSimtISI_EELi4EEENSA_INSB_ILi8ELi128EEEfSE_Li0ENSF_INSG_ILi128ELi8EEELi256ELi1EEELi1ELb0ESJ_EENSL_ISQ_fSE_Li0ESS_Li4EEEfSE_NS4_9MmaPolicyINS1_4warp7MmaSimtINS6_ILi32ELi64ELi8EEEfSM_fSE_fSE_NSW_13MmaSimtPolicyINSB_ILi4ELi8EEENSD_19RowMajorInterleavedILi2EEENS6_ILi4ELi4ELi1EEEEELi1ELNS_16ComplexTransformE0ELS15_0EbEENSB_ILi4ELi0EEENSB_ILi0ELi0EEELi1EEENS_21NumericArrayConverterIffLi4ELNS_15FloatRoundStyleE2ENS8_6thread14UnaryTransform8IdentityEEES1F_bEENS_8epilogue11threadblock8EpilogueIS7_S16_Li1ENS1I_22PredicatedTileIteratorINS1I_26OutputTileOptimalThreadMapINS1I_15OutputTileShapeILi128ELi1ELi4ELi4ELi1EEENS1M_ILi1ELi4ELi2ELi1ELi8EEELi256ELi1ELi32EEEfLb0ESJ_Lb0EEENS1H_4warp20FragmentIteratorSimtISY_NS1_6thread3MmaINS6_ILi8ELi8ELi1EEEfSM_fSE_fSE_NS_4arch13OpMultiplyAddEbEESE_S14_EENS1R_16TileIteratorSimtISY_S1Y_fSE_S14_EENS1I_18SharedLoadIteratorINS1P_18CompactedThreadMapEfLi4EEENS1H_6thread17LinearCombinationIfLi1EffLNS25_9ScaleType4KindE0ELS1B_2EfEENSB_ILi0ELi17EEELi1ELi1EEENS4_37GemmBatchedIdentityThreadblockSwizzleEEEEEvNT_6ParamsE --------------------------
	.section	.nv.constant0._ZN7cutlass6KernelINS_4gemm6kernel11GemmBatchedINS1_11threadblock12MmaPipelinedINS1_9GemmShapeILi128ELi128ELi8EEENS_9transform11threadblock22PredicatedTileIteratorINS_11MatrixShapeILi128ELi8EEEfNS_6layout8RowMajorELi1ENS8_30PitchLinearStripminedThreadMapINS_16PitchLinearShapeILi8ELi128EEELi256ELi1EEELi1ELb0ENSD_9NoPermuteEEENS9_19RegularTileIteratorISC_fNSD_11ColumnMajorELi1ENS8_33TransposePitchLinearThreadMapSimtISI_EELi4EEENSA_INSB_ILi8ELi128EEEfSE_Li0ENSF_INSG_ILi128ELi8EEELi256ELi1EEELi1ELb0ESJ_EENSL_ISQ_fSE_Li0ESS_Li4EEEfSE_NS4_9MmaPolicyINS1_4warp7MmaSimtINS6_ILi32ELi64ELi8EEEfSM_fSE_fSE_NSW_13MmaSimtPolicyINSB_ILi4ELi8EEENSD_19RowMajorInterleavedILi2EEENS6_ILi4ELi4ELi1EEEEELi1ELNS_16ComplexTransformE0ELS15_0EbEENSB_ILi4ELi0EEENSB_ILi0ELi0EEELi1EEENS_21NumericArrayConverterIffLi4ELNS_15FloatRoundStyleE2ENS8_6thread14UnaryTransform8IdentityEEES1F_bEENS_8epilogue11threadblock8EpilogueIS7_S16_Li1ENS1I_22PredicatedTileIteratorINS1I_26OutputTileOptimalThreadMapINS1I_15OutputTileShapeILi128ELi1ELi4ELi4ELi1EEENS1M_ILi1ELi4ELi2ELi1ELi8EEELi256ELi1ELi32EEEfLb0ESJ_Lb0EEENS1H_4warp20FragmentIteratorSimtISY_NS1_6thread3MmaINS6_ILi8ELi8ELi1EEEfSM_fSE_fSE_NS_4arch13OpMultiplyAddEbEESE_S14_EENS1R_16TileIteratorSimtISY_S1Y_fSE_S14_EENS1I_18SharedLoadIteratorINS1P_18CompactedThreadMapEfLi4EEENS1H_6thread17LinearCombinationIfLi1EffLNS25_9ScaleType4KindE0ELS1B_2EfEENSB_ILi0ELi17EEELi1ELi1EEENS4_37GemmBatchedIdentityThreadblockSwizzleEEEEEvNT_6ParamsE,"a",@progbits
	.sectionflags	@""
	.align	4
.nv.constant0._ZN7cutlass6KernelINS_4gemm6kernel11GemmBatchedINS1_11threadblock12MmaPipelinedINS1_9GemmShapeILi128ELi128ELi8EEENS_9transform11threadblock22PredicatedTileIteratorINS_11MatrixShapeILi128ELi8EEEfNS_6layout8RowMajorELi1ENS8_30PitchLinearStripminedThreadMapINS_16PitchLinearShapeILi8ELi128EEELi256ELi1EEELi1ELb0ENSD_9NoPermuteEEENS9_19RegularTileIteratorISC_fNSD_11ColumnMajorELi1ENS8_33TransposePitchLinearThreadMapSimtISI_EELi4EEENSA_INSB_ILi8ELi128EEEfSE_Li0ENSF_INSG_ILi128ELi8EEELi256ELi1EEELi1ELb0ESJ_EENSL_ISQ_fSE_Li0ESS_Li4EEEfSE_NS4_9MmaPolicyINS1_4warp7MmaSimtINS6_ILi32ELi64ELi8EEEfSM_fSE_fSE_NSW_13MmaSimtPolicyINSB_ILi4ELi8EEENSD_19RowMajorInterleavedILi2EEENS6_ILi4ELi4ELi1EEEEELi1ELNS_16ComplexTransformE0ELS15_0EbEENSB_ILi4ELi0EEENSB_ILi0ELi0EEELi1EEENS_21NumericArrayConverterIffLi4ELNS_15FloatRoundStyleE2ENS8_6thread14UnaryTransform8IdentityEEES1F_bEENS_8epilogue11threadblock8EpilogueIS7_S16_Li1ENS1I_22PredicatedTileIteratorINS1I_26OutputTileOptimalThreadMapINS1I_15OutputTileShapeILi128ELi1ELi4ELi4ELi1EEENS1M_ILi1ELi4ELi2ELi1ELi8EEELi256ELi1ELi32EEEfLb0ESJ_Lb0EEENS1H_4warp20FragmentIteratorSimtISY_NS1_6thread3MmaINS6_ILi8ELi8ELi1EEEfSM_fSE_fSE_NS_4arch13OpMultiplyAddEbEESE_S14_EENS1R_16TileIteratorSimtISY_S1Y_fSE_S14_EENS1I_18SharedLoadIteratorINS1P_18CompactedThreadMapEfLi4EEENS1H_6thread17LinearCombinationIfLi1EffLNS25_9ScaleType4KindE0ELS1B_2EfEENSB_ILi0ELi17EEELi1ELi1EEENS4_37GemmBatchedIdentityThreadblockSwizzleEEEEEvNT_6ParamsE:
	.zero		1264


//--------------------- .nv.constant0._ZN7cutlass6KernelINS_4gemm6kernel9GemmArrayINS1_11threadblock12MmaPipelinedINS1_9GemmShapeILi128ELi128ELi8EEENS_9transform11threadblock22PredicatedTileIteratorINS_11MatrixShapeILi128ELi8EEEfNS_6layout8RowMajorELi1ENS8_30PitchLinearStripminedThreadMapINS_16PitchLinearShapeILi8ELi128EEELi256ELi1EEELi1ELb0ENSD_9NoPermuteEEENS9_19RegularTileIteratorISC_fNSD_11ColumnMajorELi1ENS8_33TransposePitchLinearThreadMapSimtISI_EELi4EEENSA_INSB_ILi8ELi128EEEfSE_Li0ENSF_INSG_ILi128ELi8EEELi256ELi1EEELi1ELb0ESJ_EENSL_ISQ_fSE_Li0ESS_Li4EEEfSE_NS4_9MmaPolicyINS1_4warp7MmaSimtINS6_ILi32ELi64ELi8EEEfSM_fSE_fSE_NSW_13MmaSimtPolicyINSB_ILi4ELi8EEENSD_19RowMajorInterleavedILi2EEENS6_ILi4ELi4ELi1EEEEELi1ELNS_16ComplexTransformE0ELS15_0EbEENSB_ILi4ELi0EEENSB_ILi0ELi0EEELi1EEENS_21NumericArrayConverterIffLi4ELNS_15FloatRoundStyleE2ENS8_6thread14UnaryTransform8IdentityEEES1F_bEENS_8epilogue11threadblock8EpilogueIS7_S16_Li1ENS1I_22PredicatedTileIteratorINS1I_26OutputTileOptimalThreadMapINS1I_15OutputTileShapeILi128ELi1ELi4ELi4ELi1EEENS1M_ILi1ELi4ELi2ELi1ELi8EEELi256ELi1ELi32EEEfLb0ESJ_Lb0EEENS1H_4warp20FragmentIteratorSimtISY_NS1_6thread3MmaINS6_ILi8ELi8ELi1EEEfSM_fSE_fSE_NS_4arch13OpMultiplyAddEbEESE_S14_EENS1R_16TileIteratorSimtISY_S1Y_fSE_S14_EENS1I_18SharedLoadIteratorINS1P_18CompactedThreadMapEfLi4EEENS1H_6thread17LinearCombinationIfLi1EffLNS25_9ScaleType4KindE0ELS1B_2EfEENSB_ILi0ELi17EEELi1ELi1EEENS4_37GemmBatchedIdentityThreadblockSwizzleEEEEEvNT_6ParamsE --------------------------
	.section	.nv.constant0._ZN7cutlass6KernelINS_4gemm6kernel9GemmArrayINS1_11threadblock12MmaPipelinedINS1_9GemmShapeILi128ELi128ELi8EEENS_9transform11threadblock22PredicatedTileIteratorINS_11MatrixShapeILi128ELi8EEEfNS_6layout8RowMajorELi1ENS8_30PitchLinearStripminedThreadMapINS_16PitchLinearShapeILi8ELi128EEELi256ELi1EEELi1ELb0ENSD_9NoPermuteEEENS9_19RegularTileIteratorISC_fNSD_11ColumnMajorELi1ENS8_33TransposePitchLinearThreadMapSimtISI_EELi4EEENSA_INSB_ILi8ELi128EEEfSE_Li0ENSF_INSG_ILi128ELi8EEELi256ELi1EEELi1ELb0ESJ_EENSL_ISQ_fSE_Li0ESS_Li4EEEfSE_NS4_9MmaPolicyINS1_4warp7MmaSimtINS6_ILi32ELi64ELi8EEEfSM_fSE_fSE_NSW_13MmaSimtPolicyINSB_ILi4ELi8EEENSD_19RowMajorInterleavedILi2EEENS6_ILi4ELi4ELi1EEEEELi1ELNS_16ComplexTransformE0ELS15_0EbEENSB_ILi4ELi0EEENSB_ILi0ELi0EEELi1EEENS_21NumericArrayConverterIffLi4ELNS_15FloatRoundStyleE2ENS8_6thread14UnaryTransform8IdentityEEES1F_bEENS_8epilogue11threadblock8EpilogueIS7_S16_Li1ENS1I_22PredicatedTileIteratorINS1I_26OutputTileOptimalThreadMapINS1I_15OutputTileShapeILi128ELi1ELi4ELi4ELi1EEENS1M_ILi1ELi4ELi2ELi1ELi8EEELi256ELi1ELi32EEEfLb0ESJ_Lb0EEENS1H_4warp20FragmentIteratorSimtISY_NS1_6thread3MmaINS6_ILi8ELi8ELi1EEEfSM_fSE_fSE_NS_4arch13OpMultiplyAddEbEESE_S14_EENS1R_16TileIteratorSimtISY_S1Y_fSE_S14_EENS1I_18SharedLoadIteratorINS1P_18CompactedThreadMapEfLi4EEENS1H_6thread17LinearCombinationIfLi1EffLNS25_9ScaleType4KindE0ELS1B_2EfEENSB_ILi0ELi17EEELi1ELi1EEENS4_37GemmBatchedIdentityThreadblockSwizzleEEEEEvNT_6ParamsE,"a",@progbits
	.sectionflags	@""
	.align	4
.nv.constant0._ZN7cutlass6KernelINS_4gemm6kernel9GemmArrayINS1_11threadblock12MmaPipelinedINS1_9GemmShapeILi128ELi128ELi8EEENS_9transform11threadblock22PredicatedTileIteratorINS_11MatrixShapeILi128ELi8EEEfNS_6layout8RowMajorELi1ENS8_30PitchLinearStripminedThreadMapINS_16PitchLinearShapeILi8ELi128EEELi256ELi1EEELi1ELb0ENSD_9NoPermuteEEENS9_19RegularTileIteratorISC_fNSD_11ColumnMajorELi1ENS8_33TransposePitchLinearThreadMapSimtISI_EELi4EEENSA_INSB_ILi8ELi128EEEfSE_Li0ENSF_INSG_ILi128ELi8EEELi256ELi1EEELi1ELb0ESJ_EENSL_ISQ_fSE_Li0ESS_Li4EEEfSE_NS4_9MmaPolicyINS1_4warp7MmaSimtINS6_ILi32ELi64ELi8EEEfSM_fSE_fSE_NSW_13MmaSimtPolicyINSB_ILi4ELi8EEENSD_19RowMajorInterleavedILi2EEENS6_ILi4ELi4ELi1EEEEELi1ELNS_16ComplexTransformE0ELS15_0EbEENSB_ILi4ELi0EEENSB_ILi0ELi0EEELi1EEENS_21NumericArrayConverterIffLi4ELNS_15FloatRoundStyleE2ENS8_6thread14UnaryTransform8IdentityEEES1F_bEENS_8epilogue11threadblock8EpilogueIS7_S16_Li1ENS1I_22PredicatedTileIteratorINS1I_26OutputTileOptimalThreadMapINS1I_15OutputTileShapeILi128ELi1ELi4ELi4ELi1EEENS1M_ILi1ELi4ELi2ELi1ELi8EEELi256ELi1ELi32EEEfLb0ESJ_Lb0EEENS1H_4warp20FragmentIteratorSimtISY_NS1_6thread3MmaINS6_ILi8ELi8ELi1EEEfSM_fSE_fSE_NS_4arch13OpMultiplyAddEbEESE_S14_EENS1R_16TileIteratorSimtISY_S1Y_fSE_S14_EENS1I_18SharedLoadIteratorINS1P_18CompactedThreadMapEfLi4EEENS1H_6thread17LinearCombinationIfLi1EffLNS25_9ScaleType4KindE0ELS1B_2EfEENSB_ILi0ELi17EEELi1ELi1EEENS4_37GemmBatchedIdentityThreadblockSwizzleEEEEEvNT_6ParamsE:
	.zero		1208


//--------------------- SYMBOLS --------------------------

	.type		.nv.reservedSmem.offset0,@object
	.size		.nv.reservedSmem.offset0,0x4
	.type		.nv.reservedSmem.cap,@object
	.size		.nv.reservedSmem.cap,0x4
